//
// Generated by NVIDIA NVVM Compiler
//
// Compiler Build ID: CL-36424714
// Cuda compilation tools, release 13.0, V13.0.88
// Based on NVVM 20.0.0
//

.version 9.0
.target sm_100
.address_size 64

	// .globl	_Z20calculateDanglingSumPKfPKiPfif

.visible .entry _Z20calculateDanglingSumPKfPKiPfif(
	.param .u64 .ptr .align 1 _Z20calculateDanglingSumPKfPKiPfif_param_0,
	.param .u64 .ptr .align 1 _Z20calculateDanglingSumPKfPKiPfif_param_1,
	.param .u64 .ptr .align 1 _Z20calculateDanglingSumPKfPKiPfif_param_2,
	.param .u32 _Z20calculateDanglingSumPKfPKiPfif_param_3,
	.param .f32 _Z20calculateDanglingSumPKfPKiPfif_param_4
)
{
	.reg .pred 	%p<3>;
	.reg .b32 	%r<7>;
	.reg .b32 	%f<7>;
	.reg .b64 	%rd<11>;

	ld.param.u64 	%rd1, [_Z20calculateDanglingSumPKfPKiPfif_param_0];
	ld.param.u64 	%rd2, [_Z20calculateDanglingSumPKfPKiPfif_param_1];
	ld.param.u64 	%rd3, [_Z20calculateDanglingSumPKfPKiPfif_param_2];
	ld.param.u32 	%r2, [_Z20calculateDanglingSumPKfPKiPfif_param_3];
	ld.param.f32 	%f1, [_Z20calculateDanglingSumPKfPKiPfif_param_4];
	mov.u32 	%r3, %ctaid.x;
	mov.u32 	%r4, %ntid.x;
	mov.u32 	%r5, %tid.x;
	mad.lo.s32 	%r1, %r3, %r4, %r5;
	setp.ge.s32 	%p1, %r1, %r2;
	@%p1 bra 	$L__BB0_3;
	cvta.to.global.u64 	%rd4, %rd2;
	mul.wide.s32 	%rd5, %r1, 4;
	add.s64 	%rd6, %rd4, %rd5;
	ld.global.u32 	%r6, [%rd6];
	setp.ne.s32 	%p2, %r6, 0;
	@%p2 bra 	$L__BB0_3;
	cvta.to.global.u64 	%rd7, %rd1;
	add.s64 	%rd9, %rd7, %rd5;
	ld.global.f32 	%f2, [%rd9];
	cvt.rn.f32.s32 	%f3, %r2;
	div.rn.f32 	%f4, %f2, %f3;
	mul.f32 	%f5, %f1, %f4;
	cvta.to.global.u64 	%rd10, %rd3;
	atom.global.add.f32 	%f6, [%rd10], %f5;
$L__BB0_3:
	ret;

}
	// .globl	_Z20updatePageRankKerneliPfPKfPKiS3_S3_ff
.visible .entry _Z20updatePageRankKerneliPfPKfPKiS3_S3_ff(
	.param .u32 _Z20updatePageRankKerneliPfPKfPKiS3_S3_ff_param_0,
	.param .u64 .ptr .align 1 _Z20updatePageRankKerneliPfPKfPKiS3_S3_ff_param_1,
	.param .u64 .ptr .align 1 _Z20updatePageRankKerneliPfPKfPKiS3_S3_ff_param_2,
	.param .u64 .ptr .align 1 _Z20updatePageRankKerneliPfPKfPKiS3_S3_ff_param_3,
	.param .u64 .ptr .align 1 _Z20updatePageRankKerneliPfPKfPKiS3_S3_ff_param_4,
	.param .u64 .ptr .align 1 _Z20updatePageRankKerneliPfPKfPKiS3_S3_ff_param_5,
	.param .f32 _Z20updatePageRankKerneliPfPKfPKiS3_S3_ff_param_6,
	.param .f32 _Z20updatePageRankKerneliPfPKfPKiS3_S3_ff_param_7
)
{
	.reg .pred 	%p<26>;
	.reg .b32 	%r<59>;
	.reg .b32 	%f<130>;
	.reg .b64 	%rd<84>;

	ld.param.u32 	%r47, [_Z20updatePageRankKerneliPfPKfPKiS3_S3_ff_param_0];
	ld.param.u64 	%rd8, [_Z20updatePageRankKerneliPfPKfPKiS3_S3_ff_param_1];
	ld.param.u64 	%rd10, [_Z20updatePageRankKerneliPfPKfPKiS3_S3_ff_param_2];
	ld.param.u64 	%rd9, [_Z20updatePageRankKerneliPfPKfPKiS3_S3_ff_param_3];
	ld.param.u64 	%rd11, [_Z20updatePageRankKerneliPfPKfPKiS3_S3_ff_param_4];
	ld.param.u64 	%rd12, [_Z20updatePageRankKerneliPfPKfPKiS3_S3_ff_param_5];
	ld.param.f32 	%f39, [_Z20updatePageRankKerneliPfPKfPKiS3_S3_ff_param_6];
	ld.param.f32 	%f40, [_Z20updatePageRankKerneliPfPKfPKiS3_S3_ff_param_7];
	cvta.to.global.u64 	%rd1, %rd10;
	cvta.to.global.u64 	%rd2, %rd12;
	cvta.to.global.u64 	%rd3, %rd11;
	mov.u32 	%r48, %ctaid.x;
	mov.u32 	%r49, %ntid.x;
	mov.u32 	%r50, %tid.x;
	mad.lo.s32 	%r1, %r48, %r49, %r50;
	setp.ge.s32 	%p1, %r1, %r47;
	@%p1 bra 	$L__BB1_43;
	cvta.to.global.u64 	%rd13, %rd9;
	mov.f32 	%f41, 0f3F800000;
	sub.f32 	%f42, %f41, %f40;
	cvt.rn.f32.s32 	%f43, %r47;
	div.rn.f32 	%f44, %f42, %f43;
	add.f32 	%f109, %f39, %f44;
	mul.wide.s32 	%rd14, %r1, 4;
	add.s64 	%rd15, %rd13, %rd14;
	ld.global.u32 	%r56, [%rd15];
	ld.global.u32 	%r3, [%rd15+4];
	setp.ge.s32 	%p2, %r56, %r3;
	@%p2 bra 	$L__BB1_42;
	sub.s32 	%r4, %r3, %r56;
	and.b32  	%r5, %r4, 7;
	sub.s32 	%r51, %r56, %r3;
	setp.gt.u32 	%p3, %r51, -8;
	@%p3 bra 	$L__BB1_21;
	and.b32  	%r52, %r4, -8;
	neg.s32 	%r54, %r52;
	add.s64 	%rd4, %rd3, 16;
$L__BB1_4:
	.pragma "nounroll";
	mul.wide.s32 	%rd16, %r56, 4;
	add.s64 	%rd5, %rd4, %rd16;
	ld.global.u32 	%r9, [%rd5+-16];
	mul.wide.s32 	%rd17, %r9, 4;
	add.s64 	%rd18, %rd2, %rd17;
	ld.global.u32 	%r10, [%rd18];
	setp.lt.s32 	%p4, %r10, 1;
	@%p4 bra 	$L__BB1_6;
	add.s64 	%rd20, %rd1, %rd17;
	ld.global.f32 	%f46, [%rd20];
	mul.f32 	%f47, %f40, %f46;
	cvt.rn.f32.u32 	%f48, %r10;
	div.rn.f32 	%f49, %f47, %f48;
	add.f32 	%f109, %f109, %f49;
$L__BB1_6:
	ld.global.u32 	%r11, [%rd5+-12];
	mul.wide.s32 	%rd21, %r11, 4;
	add.s64 	%rd22, %rd2, %rd21;
	ld.global.u32 	%r12, [%rd22];
	setp.lt.s32 	%p5, %r12, 1;
	@%p5 bra 	$L__BB1_8;
	add.s64 	%rd24, %rd1, %rd21;
	ld.global.f32 	%f50, [%rd24];
	mul.f32 	%f51, %f40, %f50;
	cvt.rn.f32.u32 	%f52, %r12;
	div.rn.f32 	%f53, %f51, %f52;
	add.f32 	%f109, %f109, %f53;
$L__BB1_8:
	ld.global.u32 	%r13, [%rd5+-8];
	mul.wide.s32 	%rd25, %r13, 4;
	add.s64 	%rd26, %rd2, %rd25;
	ld.global.u32 	%r14, [%rd26];
	setp.lt.s32 	%p6, %r14, 1;
	@%p6 bra 	$L__BB1_10;
	add.s64 	%rd28, %rd1, %rd25;
	ld.global.f32 	%f54, [%rd28];
	mul.f32 	%f55, %f40, %f54;
	cvt.rn.f32.u32 	%f56, %r14;
	div.rn.f32 	%f57, %f55, %f56;
	add.f32 	%f109, %f109, %f57;
$L__BB1_10:
	ld.global.u32 	%r15, [%rd5+-4];
	mul.wide.s32 	%rd29, %r15, 4;
	add.s64 	%rd30, %rd2, %rd29;
	ld.global.u32 	%r16, [%rd30];
	setp.lt.s32 	%p7, %r16, 1;
	@%p7 bra 	$L__BB1_12;
	add.s64 	%rd32, %rd1, %rd29;
	ld.global.f32 	%f58, [%rd32];
	mul.f32 	%f59, %f40, %f58;
	cvt.rn.f32.u32 	%f60, %r16;
	div.rn.f32 	%f61, %f59, %f60;
	add.f32 	%f109, %f109, %f61;
$L__BB1_12:
	ld.global.u32 	%r17, [%rd5];
	mul.wide.s32 	%rd33, %r17, 4;
	add.s64 	%rd34, %rd2, %rd33;
	ld.global.u32 	%r18, [%rd34];
	setp.lt.s32 	%p8, %r18, 1;
	@%p8 bra 	$L__BB1_14;
	add.s64 	%rd36, %rd1, %rd33;
	ld.global.f32 	%f62, [%rd36];
	mul.f32 	%f63, %f40, %f62;
	cvt.rn.f32.u32 	%f64, %r18;
	div.rn.f32 	%f65, %f63, %f64;
	add.f32 	%f109, %f109, %f65;
$L__BB1_14:
	ld.global.u32 	%r19, [%rd5+4];
	mul.wide.s32 	%rd37, %r19, 4;
	add.s64 	%rd38, %rd2, %rd37;
	ld.global.u32 	%r20, [%rd38];
	setp.lt.s32 	%p9, %r20, 1;
	@%p9 bra 	$L__BB1_16;
	add.s64 	%rd40, %rd1, %rd37;
	ld.global.f32 	%f66, [%rd40];
	mul.f32 	%f67, %f40, %f66;
	cvt.rn.f32.u32 	%f68, %r20;
	div.rn.f32 	%f69, %f67, %f68;
	add.f32 	%f109, %f109, %f69;
$L__BB1_16:
	ld.global.u32 	%r21, [%rd5+8];
	mul.wide.s32 	%rd41, %r21, 4;
	add.s64 	%rd42, %rd2, %rd41;
	ld.global.u32 	%r22, [%rd42];
	setp.lt.s32 	%p10, %r22, 1;
	@%p10 bra 	$L__BB1_18;
	add.s64 	%rd44, %rd1, %rd41;
	ld.global.f32 	%f70, [%rd44];
	mul.f32 	%f71, %f40, %f70;
	cvt.rn.f32.u32 	%f72, %r22;
	div.rn.f32 	%f73, %f71, %f72;
	add.f32 	%f109, %f109, %f73;
$L__BB1_18:
	ld.global.u32 	%r23, [%rd5+12];
	mul.wide.s32 	%rd45, %r23, 4;
	add.s64 	%rd46, %rd2, %rd45;
	ld.global.u32 	%r24, [%rd46];
	setp.lt.s32 	%p11, %r24, 1;
	@%p11 bra 	$L__BB1_20;
	add.s64 	%rd48, %rd1, %rd45;
	ld.global.f32 	%f74, [%rd48];
	mul.f32 	%f75, %f40, %f74;
	cvt.rn.f32.u32 	%f76, %r24;
	div.rn.f32 	%f77, %f75, %f76;
	add.f32 	%f109, %f109, %f77;
$L__BB1_20:
	add.s32 	%r56, %r56, 8;
	add.s32 	%r54, %r54, 8;
	setp.ne.s32 	%p12, %r54, 0;
	@%p12 bra 	$L__BB1_4;
$L__BB1_21:
	setp.eq.s32 	%p13, %r5, 0;
	@%p13 bra 	$L__BB1_42;
	and.b32  	%r28, %r4, 3;
	setp.lt.u32 	%p14, %r5, 4;
	@%p14 bra 	$L__BB1_32;
	mul.wide.s32 	%rd49, %r56, 4;
	add.s64 	%rd6, %rd3, %rd49;
	ld.global.u32 	%r29, [%rd6];
	mul.wide.s32 	%rd50, %r29, 4;
	add.s64 	%rd51, %rd2, %rd50;
	ld.global.u32 	%r30, [%rd51];
	setp.lt.s32 	%p15, %r30, 1;
	@%p15 bra 	$L__BB1_25;
	add.s64 	%rd53, %rd1, %rd50;
	ld.global.f32 	%f79, [%rd53];
	mul.f32 	%f80, %f40, %f79;
	cvt.rn.f32.u32 	%f81, %r30;
	div.rn.f32 	%f82, %f80, %f81;
	add.f32 	%f109, %f109, %f82;
$L__BB1_25:
	ld.global.u32 	%r31, [%rd6+4];
	mul.wide.s32 	%rd54, %r31, 4;
	add.s64 	%rd55, %rd2, %rd54;
	ld.global.u32 	%r32, [%rd55];
	setp.lt.s32 	%p16, %r32, 1;
	@%p16 bra 	$L__BB1_27;
	add.s64 	%rd57, %rd1, %rd54;
	ld.global.f32 	%f83, [%rd57];
	mul.f32 	%f84, %f40, %f83;
	cvt.rn.f32.u32 	%f85, %r32;
	div.rn.f32 	%f86, %f84, %f85;
	add.f32 	%f109, %f109, %f86;
$L__BB1_27:
	ld.global.u32 	%r33, [%rd6+8];
	mul.wide.s32 	%rd58, %r33, 4;
	add.s64 	%rd59, %rd2, %rd58;
	ld.global.u32 	%r34, [%rd59];
	setp.lt.s32 	%p17, %r34, 1;
	@%p17 bra 	$L__BB1_29;
	add.s64 	%rd61, %rd1, %rd58;
	ld.global.f32 	%f87, [%rd61];
	mul.f32 	%f88, %f40, %f87;
	cvt.rn.f32.u32 	%f89, %r34;
	div.rn.f32 	%f90, %f88, %f89;
	add.f32 	%f109, %f109, %f90;
$L__BB1_29:
	ld.global.u32 	%r35, [%rd6+12];
	mul.wide.s32 	%rd62, %r35, 4;
	add.s64 	%rd63, %rd2, %rd62;
	ld.global.u32 	%r36, [%rd63];
	setp.lt.s32 	%p18, %r36, 1;
	@%p18 bra 	$L__BB1_31;
	add.s64 	%rd65, %rd1, %rd62;
	ld.global.f32 	%f91, [%rd65];
	mul.f32 	%f92, %f40, %f91;
	cvt.rn.f32.u32 	%f93, %r36;
	div.rn.f32 	%f94, %f92, %f93;
	add.f32 	%f109, %f109, %f94;
$L__BB1_31:
	add.s32 	%r56, %r56, 4;
$L__BB1_32:
	setp.eq.s32 	%p19, %r28, 0;
	@%p19 bra 	$L__BB1_42;
	setp.eq.s32 	%p20, %r28, 1;
	@%p20 bra 	$L__BB1_39;
	mul.wide.s32 	%rd66, %r56, 4;
	add.s64 	%rd7, %rd3, %rd66;
	ld.global.u32 	%r39, [%rd7];
	mul.wide.s32 	%rd67, %r39, 4;
	add.s64 	%rd68, %rd2, %rd67;
	ld.global.u32 	%r40, [%rd68];
	setp.lt.s32 	%p21, %r40, 1;
	@%p21 bra 	$L__BB1_36;
	add.s64 	%rd70, %rd1, %rd67;
	ld.global.f32 	%f96, [%rd70];
	mul.f32 	%f97, %f40, %f96;
	cvt.rn.f32.u32 	%f98, %r40;
	div.rn.f32 	%f99, %f97, %f98;
	add.f32 	%f109, %f109, %f99;
$L__BB1_36:
	ld.global.u32 	%r41, [%rd7+4];
	mul.wide.s32 	%rd71, %r41, 4;
	add.s64 	%rd72, %rd2, %rd71;
	ld.global.u32 	%r42, [%rd72];
	setp.lt.s32 	%p22, %r42, 1;
	@%p22 bra 	$L__BB1_38;
	add.s64 	%rd74, %rd1, %rd71;
	ld.global.f32 	%f100, [%rd74];
	mul.f32 	%f101, %f40, %f100;
	cvt.rn.f32.u32 	%f102, %r42;
	div.rn.f32 	%f103, %f101, %f102;
	add.f32 	%f109, %f109, %f103;
$L__BB1_38:
	add.s32 	%r56, %r56, 2;
$L__BB1_39:
	and.b32  	%r53, %r4, 1;
	setp.eq.b32 	%p23, %r53, 1;
	not.pred 	%p24, %p23;
	@%p24 bra 	$L__BB1_42;
	mul.wide.s32 	%rd75, %r56, 4;
	add.s64 	%rd76, %rd3, %rd75;
	ld.global.u32 	%r45, [%rd76];
	mul.wide.s32 	%rd77, %r45, 4;
	add.s64 	%rd78, %rd2, %rd77;
	ld.global.u32 	%r46, [%rd78];
	setp.lt.s32 	%p25, %r46, 1;
	@%p25 bra 	$L__BB1_42;
	add.s64 	%rd80, %rd1, %rd77;
	ld.global.f32 	%f104, [%rd80];
	mul.f32 	%f105, %f40, %f104;
	cvt.rn.f32.u32 	%f106, %r46;
	div.rn.f32 	%f107, %f105, %f106;
	add.f32 	%f109, %f109, %f107;
$L__BB1_42:
	cvta.to.global.u64 	%rd81, %rd8;
	add.s64 	%rd83, %rd81, %rd14;
	st.global.f32 	[%rd83], %f109;
$L__BB1_43:
	ret;

}


// ===== COMPILED SASS (sm_100) =====

	.target	sm_100

	.elftype	@"ET_EXEC"


//--------------------- .note.nv.tkinfo           --------------------------
	.section	.note.nv.tkinfo,"",@"SHT_NOTE"
	.sectionflags	@"SHF_NOTE_NV_TKINFO"
	.tkinfo
        /*0018*/ 	.word	0x00000002
        /*0030*/ 	.string	""
        /*0030*/ 	.string	"ptxas"
        /*0030*/ 	.string	"Cuda compilation tools, release 13.0, V13.0.88"
        /*0030*/ 	.string	"Build cuda_13.0.r13.0/compiler.36424714_0"
        /*0030*/ 	.string	"-arch sm_100 -m 64 "



//--------------------- .note.nv.cuinfo           --------------------------
	.section	.note.nv.cuinfo,"",@"SHT_NOTE"
	.sectionflags	@"SHF_NOTE_NV_CUINFO"
        /*0018*/ 	.short	0x0002
        /*001a*/ 	.short	0x0064
        /*001c*/ 	.short	0x0082
	.zero		2


//--------------------- .nv.info                  --------------------------
	.section	.nv.info,"",@"SHT_CUDA_INFO"
	.align	4


	//----- nvinfo : EIATTR_REGCOUNT
	.align		4
        /*0000*/ 	.byte	0x04, 0x2f
        /*0002*/ 	.short	(.L_1 - .L_0)
	.align		4
.L_0:
        /*0004*/ 	.word	index@(_Z20calculateDanglingSumPKfPKiPfif)
        /*0008*/ 	.word	0x0000000e


	//----- nvinfo : EIATTR_FRAME_SIZE
	.align		4
.L_1:
        /*000c*/ 	.byte	0x04, 0x11
        /*000e*/ 	.short	(.L_3 - .L_2)
	.align		4
.L_2:
        /*0010*/ 	.word	index@($__internal_1_$__cuda_sm3x_div_rn_noftz_f32_slowpath)
        /*0014*/ 	.word	0x00000000


	//----- nvinfo : EIATTR_FRAME_SIZE
	.align		4
.L_3:
        /*0018*/ 	.byte	0x04, 0x11
        /*001a*/ 	.short	(.L_5 - .L_4)
	.align		4
.L_4:
        /*001c*/ 	.word	index@(_Z20calculateDanglingSumPKfPKiPfif)
        /*0020*/ 	.word	0x00000000


	//----- nvinfo : EIATTR_REGCOUNT
	.align		4
.L_5:
        /*0024*/ 	.byte	0x04, 0x2f
        /*0026*/ 	.short	(.L_7 - .L_6)
	.align		4
.L_6:
        /*0028*/ 	.word	index@(_Z20updatePageRankKerneliPfPKfPKiS3_S3_ff)
        /*002c*/ 	.word	0x0000001b


	//----- nvinfo : EIATTR_FRAME_SIZE
	.align		4
.L_7:
        /*0030*/ 	.byte	0x04, 0x11
        /*0032*/ 	.short	(.L_9 - .L_8)
	.align		4
.L_8:
        /*0034*/ 	.word	index@($__internal_0_$__cuda_sm3x_div_rn_noftz_f32_slowpath)
        /*0038*/ 	.word	0x00000000


	//----- nvinfo : EIATTR_FRAME_SIZE
	.align		4
.L_9:
        /*003c*/ 	.byte	0x04, 0x11
        /*003e*/ 	.short	(.L_11 - .L_10)
	.align		4
.L_10:
        /*0040*/ 	.word	index@(_Z20updatePageRankKerneliPfPKfPKiS3_S3_ff)
        /*0044*/ 	.word	0x00000000


	//----- nvinfo : EIATTR_MIN_STACK_SIZE
	.align		4
.L_11:
        /*0048*/ 	.byte	0x04, 0x12
        /*004a*/ 	.short	(.L_13 - .L_12)
	.align		4
.L_12:
        /*004c*/ 	.word	index@(_Z20updatePageRankKerneliPfPKfPKiS3_S3_ff)
        /*0050*/ 	.word	0x00000000


	//----- nvinfo : EIATTR_MIN_STACK_SIZE
	.align		4
.L_13:
        /*0054*/ 	.byte	0x04, 0x12
        /*0056*/ 	.short	(.L_15 - .L_14)
	.align		4
.L_14:
        /*0058*/ 	.word	index@(_Z20calculateDanglingSumPKfPKiPfif)
        /*005c*/ 	.word	0x00000000
.L_15:


//--------------------- .nv.compat                --------------------------
	.section	.nv.compat,"",@"SHT_CUDA_COMPAT_INFO"
	.align	4
        /*0000*/ 	.byte	0x02, 0x09, 0x00, 0x00, 0x02, 0x02, 0x01, 0x00, 0x02, 0x05, 0x05, 0x00, 0x03, 0x07, 0x01, 0x01
        /*0010*/ 	.byte	0x02, 0x03, 0x00, 0x00, 0x02, 0x06, 0x01, 0x00, 0x04, 0x0b, 0x08, 0x00, 0x01, 0x00, 0x00, 0x00
        /*0020*/ 	.byte	0x00, 0x00, 0x00, 0x00


//--------------------- .nv.info._Z20updatePageRankKerneliPfPKfPKiS3_S3_ff --------------------------
	.section	.nv.info._Z20updatePageRankKerneliPfPKfPKiS3_S3_ff,"",@"SHT_CUDA_INFO"
	.sectionflags	@""
	.align	4


	//----- nvinfo : EIATTR_CUDA_API_VERSION
	.align		4
        /*0000*/ 	.byte	0x04, 0x37
        /*0002*/ 	.short	(.L_17 - .L_16)
.L_16:
        /*0004*/ 	.word	0x00000082


	//----- nvinfo : EIATTR_KPARAM_INFO
	.align		4
.L_17:
        /*0008*/ 	.byte	0x04, 0x17
        /*000a*/ 	.short	(.L_19 - .L_18)
.L_18:
        /*000c*/ 	.word	0x00000000
        /*0010*/ 	.short	0x0007
        /*0012*/ 	.short	0x0034
        /*0014*/ 	.byte	0x00, 0xf0, 0x11, 0x00


	//----- nvinfo : EIATTR_KPARAM_INFO
	.align		4
.L_19:
        /*0018*/ 	.byte	0x04, 0x17
        /*001a*/ 	.short	(.L_21 - .L_20)
.L_20:
        /*001c*/ 	.word	0x00000000
        /*0020*/ 	.short	0x0006
        /*0022*/ 	.short	0x0030
        /*0024*/ 	.byte	0x00, 0xf0, 0x11, 0x00


	//----- nvinfo : EIATTR_KPARAM_INFO
	.align		4
.L_21:
        /*0028*/ 	.byte	0x04, 0x17
        /*002a*/ 	.short	(.L_23 - .L_22)
.L_22:
        /*002c*/ 	.word	0x00000000
        /*0030*/ 	.short	0x0005
        /*0032*/ 	.short	0x0028
        /*0034*/ 	.byte	0x00, 0xf5, 0x21, 0x00


	//----- nvinfo : EIATTR_KPARAM_INFO
	.align		4
.L_23:
        /*0038*/ 	.byte	0x04, 0x17
        /*003a*/ 	.short	(.L_25 - .L_24)
.L_24:
        /*003c*/ 	.word	0x00000000
        /*0040*/ 	.short	0x0004
        /*0042*/ 	.short	0x0020
        /*0044*/ 	.byte	0x00, 0xf5, 0x21, 0x00


	//----- nvinfo : EIATTR_KPARAM_INFO
	.align		4
.L_25:
        /*0048*/ 	.byte	0x04, 0x17
        /*004a*/ 	.short	(.L_27 - .L_26)
.L_26:
        /*004c*/ 	.word	0x00000000
        /*0050*/ 	.short	0x0003
        /*0052*/ 	.short	0x0018
        /*0054*/ 	.byte	0x00, 0xf5, 0x21, 0x00


	//----- nvinfo : EIATTR_KPARAM_INFO
	.align		4
.L_27:
        /*0058*/ 	.byte	0x04, 0x17
        /*005a*/ 	.short	(.L_29 - .L_28)
.L_28:
        /*005c*/ 	.word	0x00000000
        /*0060*/ 	.short	0x0002
        /*0062*/ 	.short	0x0010
        /*0064*/ 	.byte	0x00, 0xf5, 0x21, 0x00


	//----- nvinfo : EIATTR_KPARAM_INFO
	.align		4
.L_29:
        /*0068*/ 	.byte	0x04, 0x17
        /*006a*/ 	.short	(.L_31 - .L_30)
.L_30:
        /*006c*/ 	.word	0x00000000
        /*0070*/ 	.short	0x0001
        /*0072*/ 	.short	0x0008
        /*0074*/ 	.byte	0x00, 0xf5, 0x21, 0x00


	//----- nvinfo : EIATTR_KPARAM_INFO
	.align		4
.L_31:
        /*0078*/ 	.byte	0x04, 0x17
        /*007a*/ 	.short	(.L_33 - .L_32)
.L_32:
        /*007c*/ 	.word	0x00000000
        /*0080*/ 	.short	0x0000
        /*0082*/ 	.short	0x0000
        /*0084*/ 	.byte	0x00, 0xf0, 0x11, 0x00


	//----- nvinfo : EIATTR_SPARSE_MMA_MASK
	.align		4
.L_33:
        /*0088*/ 	.byte	0x03, 0x50
        /*008a*/ 	.short	0x0000


	//----- nvinfo : EIATTR_MAXREG_COUNT
	.align		4
        /*008c*/ 	.byte	0x03, 0x1b
        /*008e*/ 	.short	0x00ff


	//----- nvinfo : EIATTR_MERCURY_ISA_VERSION
	.align		4
        /*0090*/ 	.byte	0x03, 0x5f
        /*0092*/ 	.short	0x0101


	//----- nvinfo : EIATTR_VRC_CTA_INIT_COUNT
	.align		4
        /*0094*/ 	.byte	0x02, 0x4a
	.zero		1
	.zero		1


	//----- nvinfo : EIATTR_EXIT_INSTR_OFFSETS
	.align		4
        /*0098*/ 	.byte	0x04, 0x1c
        /*009a*/ 	.short	(.L_35 - .L_34)


	//   ....[0]....
.L_34:
        /*009c*/ 	.word	0x00000070


	//   ....[1]....
        /*00a0*/ 	.word	0x00001da0


	//----- nvinfo : EIATTR_CRS_STACK_SIZE
	.align		4
.L_35:
        /*00a4*/ 	.byte	0x04, 0x1e
        /*00a6*/ 	.short	(.L_37 - .L_36)
.L_36:
        /*00a8*/ 	.word	0x00000000


	//----- nvinfo : EIATTR_CBANK_PARAM_SIZE
	.align		4
.L_37:
        /*00ac*/ 	.byte	0x03, 0x19
        /*00ae*/ 	.short	0x0038


	//----- nvinfo : EIATTR_PARAM_CBANK
	.align		4
        /*00b0*/ 	.byte	0x04, 0x0a
        /*00b2*/ 	.short	(.L_39 - .L_38)
	.align		4
.L_38:
        /*00b4*/ 	.word	index@(.nv.constant0._Z20updatePageRankKerneliPfPKfPKiS3_S3_ff)
        /*00b8*/ 	.short	0x0380
        /*00ba*/ 	.short	0x0038


	//----- nvinfo : EIATTR_SW_WAR
	.align		4
.L_39:
        /*00bc*/ 	.byte	0x04, 0x36
        /*00be*/ 	.short	(.L_41 - .L_40)
.L_40:
        /*00c0*/ 	.word	0x00000008
.L_41:


//--------------------- .nv.info._Z20calculateDanglingSumPKfPKiPfif --------------------------
	.section	.nv.info._Z20calculateDanglingSumPKfPKiPfif,"",@"SHT_CUDA_INFO"
	.sectionflags	@""
	.align	4


	//----- nvinfo : EIATTR_CUDA_API_VERSION
	.align		4
        /*0000*/ 	.byte	0x04, 0x37
        /*0002*/ 	.short	(.L_43 - .L_42)
.L_42:
        /*0004*/ 	.word	0x00000082


	//----- nvinfo : EIATTR_KPARAM_INFO
	.align		4
.L_43:
        /*0008*/ 	.byte	0x04, 0x17
        /*000a*/ 	.short	(.L_45 - .L_44)
.L_44:
        /*000c*/ 	.word	0x00000000
        /*0010*/ 	.short	0x0004
        /*0012*/ 	.short	0x001c
        /*0014*/ 	.byte	0x00, 0xf0, 0x11, 0x00


	//----- nvinfo : EIATTR_KPARAM_INFO
	.align		4
.L_45:
        /*0018*/ 	.byte	0x04, 0x17
        /*001a*/ 	.short	(.L_47 - .L_46)
.L_46:
        /*001c*/ 	.word	0x00000000
        /*0020*/ 	.short	0x0003
        /*0022*/ 	.short	0x0018
        /*0024*/ 	.byte	0x00, 0xf0, 0x11, 0x00


	//----- nvinfo : EIATTR_KPARAM_INFO
	.align		4
.L_47:
        /*0028*/ 	.byte	0x04, 0x17
        /*002a*/ 	.short	(.L_49 - .L_48)
.L_48:
        /*002c*/ 	.word	0x00000000
        /*0030*/ 	.short	0x0002
        /*0032*/ 	.short	0x0010
        /*0034*/ 	.byte	0x00, 0xf5, 0x21, 0x00


	//----- nvinfo : EIATTR_KPARAM_INFO
	.align		4
.L_49:
        /*0038*/ 	.byte	0x04, 0x17
        /*003a*/ 	.short	(.L_51 - .L_50)
.L_50:
        /*003c*/ 	.word	0x00000000
        /*0040*/ 	.short	0x0001
        /*0042*/ 	.short	0x0008
        /*0044*/ 	.byte	0x00, 0xf5, 0x21, 0x00


	//----- nvinfo : EIATTR_KPARAM_INFO
	.align		4
.L_51:
        /*0048*/ 	.byte	0x04, 0x17
        /*004a*/ 	.short	(.L_53 - .L_52)
.L_52:
        /*004c*/ 	.word	0x00000000
        /*0050*/ 	.short	0x0000
        /*0052*/ 	.short	0x0000
        /*0054*/ 	.byte	0x00, 0xf5, 0x21, 0x00


	//----- nvinfo : EIATTR_SPARSE_MMA_MASK
	.align		4
.L_53:
        /*0058*/ 	.byte	0x03, 0x50
        /*005a*/ 	.short	0x0000


	//----- nvinfo : EIATTR_MAXREG_COUNT
	.align		4
        /*005c*/ 	.byte	0x03, 0x1b
        /*005e*/ 	.short	0x00ff


	//----- nvinfo : EIATTR_MERCURY_ISA_VERSION
	.align		4
        /*0060*/ 	.byte	0x03, 0x5f
        /*0062*/ 	.short	0x0101


	//----- nvinfo : EIATTR_VRC_CTA_INIT_COUNT
	.align		4
        /*0064*/ 	.byte	0x02, 0x4a
	.zero		1
	.zero		1


	//----- nvinfo : EIATTR_EXIT_INSTR_OFFSETS
	.align		4
        /*0068*/ 	.byte	0x04, 0x1c
        /*006a*/ 	.short	(.L_55 - .L_54)


	//   ....[0]....
.L_54:
        /*006c*/ 	.word	0x00000070


	//   ....[1]....
        /*0070*/ 	.word	0x000000d0


	//   ....[2]....
        /*0074*/ 	.word	0x00000220


	//----- nvinfo : EIATTR_CRS_STACK_SIZE
	.align		4
.L_55:
        /*0078*/ 	.byte	0x04, 0x1e
        /*007a*/ 	.short	(.L_57 - .L_56)
.L_56:
        /*007c*/ 	.word	0x00000000


	//----- nvinfo : EIATTR_CBANK_PARAM_SIZE
	.align		4
.L_57:
        /*0080*/ 	.byte	0x03, 0x19
        /*0082*/ 	.short	0x0020


	//----- nvinfo : EIATTR_PARAM_CBANK
	.align		4
        /*0084*/ 	.byte	0x04, 0x0a
        /*0086*/ 	.short	(.L_59 - .L_58)
	.align		4
.L_58:
        /*0088*/ 	.word	index@(.nv.constant0._Z20calculateDanglingSumPKfPKiPfif)
        /*008c*/ 	.short	0x0380
        /*008e*/ 	.short	0x0020


	//----- nvinfo : EIATTR_SW_WAR
	.align		4
.L_59:
        /*0090*/ 	.byte	0x04, 0x36
        /*0092*/ 	.short	(.L_61 - .L_60)
.L_60:
        /*0094*/ 	.word	0x00000008
.L_61:


//--------------------- .nv.callgraph             --------------------------
	.section	.nv.callgraph,"",@"SHT_CUDA_CALLGRAPH"
	.align	4
	.sectionentsize	8
	.align		4
        /*0000*/ 	.word	0x00000000
	.align		4
        /*0004*/ 	.word	0xffffffff
	.align		4
        /*0008*/ 	.word	0x00000000
	.align		4
        /*000c*/ 	.word	0xfffffffe
	.align		4
        /*0010*/ 	.word	0x00000000
	.align		4
        /*0014*/ 	.word	0xfffffffd
	.align		4
        /*0018*/ 	.word	0x00000000
	.align		4
        /*001c*/ 	.word	0xfffffffc


//--------------------- .text._Z20updatePageRankKerneliPfPKfPKiS3_S3_ff --------------------------
	.section	.text._Z20updatePageRankKerneliPfPKfPKiS3_S3_ff,"ax",@progbits
	.align	128
        .global         _Z20updatePageRankKerneliPfPKfPKiS3_S3_ff
        .type           _Z20updatePageRankKerneliPfPKfPKiS3_S3_ff,@function
        .size           _Z20updatePageRankKerneliPfPKfPKiS3_S3_ff,(.L_x_94 - _Z20updatePageRankKerneliPfPKfPKiS3_S3_ff)
        .other          _Z20updatePageRankKerneliPfPKfPKiS3_S3_ff,@"STO_CUDA_ENTRY STV_DEFAULT"
_Z20updatePageRankKerneliPfPKfPKiS3_S3_ff:
.text._Z20updatePageRankKerneliPfPKfPKiS3_S3_ff:
[----:B------:R-:W-:Y:S01]  /*0000*/  LDC R1, c[0x0][0x37c] ;  /* 0x0000df00ff017b82 */ /* 0x000fe20000000800 */
[----:B------:R-:W0:Y:S07]  /*0010*/  S2R R3, SR_TID.X ;  /* 0x0000000000037919 */ /* 0x000e2e0000002100 */
[----:B------:R-:W0:Y:S01]  /*0020*/  S2UR UR4, SR_CTAID.X ;  /* 0x00000000000479c3 */ /* 0x000e220000002500 */
[----:B------:R-:W1:Y:S07]  /*0030*/  LDCU UR5, c[0x0][0x380] ;  /* 0x00007000ff0577ac */ /* 0x000e6e0008000800 */
[----:B------:R-:W0:Y:S02]  /*0040*/  LDC R2, c[0x0][0x360] ;  /* 0x0000d800ff027b82 */ /* 0x000e240000000800 */
[----:B0-----:R-:W-:-:S05]  /*0050*/  IMAD R2, R2, UR4, R3 ;  /* 0x0000000402027c24 */ /* 0x001fca000f8e0203 */
[----:B-1----:R-:W-:-:S13]  /*0060*/  ISETP.GE.AND P0, PT, R2, UR5, PT ;  /* 0x0000000502007c0c */ /* 0x002fda000bf06270 */
[----:B------:R-:W-:Y:S05]  /*0070*/  @P0 EXIT ;  /* 0x000000000000094d */ /* 0x000fea0003800000 */
[----:B------:R-:W0:Y:S01]  /*0080*/  LDC R0, c[0x0][0x3b4] ;  /* 0x0000ed00ff007b82 */ /* 0x000e220000000800 */
[----:B------:R-:W-:Y:S01]  /*0090*/  I2FP.F32.S32 R3, UR5 ;  /* 0x0000000500037c45 */ /* 0x000fe20008201400 */
[----:B------:R-:W1:Y:S03]  /*00a0*/  LDCU.64 UR4, c[0x0][0x358] ;  /* 0x00006b00ff0477ac */ /* 0x000e660008000a00 */
[----:B------:R-:W2:Y:S02]  /*00b0*/  MUFU.RCP R4, R3 ;  /* 0x0000000300047308 */ /* 0x000ea40000001000 */
[----:B--2---:R-:W-:Y:S01]  /*00c0*/  FFMA R5, -R3, R4, 1 ;  /* 0x3f80000003057423 */ /* 0x004fe20000000104 */
[----:B0-----:R-:W-:-:S03]  /*00d0*/  FADD R0, -R0, 1 ;  /* 0x3f80000000007421 */ /* 0x001fc60000000100 */
[----:B------:R-:W-:Y:S02]  /*00e0*/  FFMA R5, R4, R5, R4 ;  /* 0x0000000504057223 */ /* 0x000fe40000000004 */
[----:B------:R-:W0:Y:S02]  /*00f0*/  FCHK P0, R0, R3 ;  /* 0x0000000300007302 */ /* 0x000e240000000000 */
[----:B------:R-:W-:-:S04]  /*0100*/  FFMA R4, R0, R5, RZ ;  /* 0x0000000500047223 */ /* 0x000fc800000000ff */
[----:B------:R-:W-:-:S04]  /*0110*/  FFMA R6, -R3, R4, R0 ;  /* 0x0000000403067223 */ /* 0x000fc80000000100 */
[----:B------:R-:W-:Y:S01]  /*0120*/  FFMA R6, R5, R6, R4 ;  /* 0x0000000605067223 */ /* 0x000fe20000000004 */
[----:B01----:R-:W-:Y:S06]  /*0130*/  @!P0 BRA `(.L_x_0) ;  /* 0x00000000000c8947 */ /* 0x003fec0003800000 */
[----:B------:R-:W-:-:S07]  /*0140*/  MOV R18, 0x160 ;  /* 0x0000016000127802 */ /* 0x000fce0000000f00 */
[----:B------:R-:W-:Y:S05]  /*0150*/  CALL.REL.NOINC `($__internal_0_$__cuda_sm3x_div_rn_noftz_f32_slowpath) ;  /* 0x0000001c00147944 */ /* 0x000fea0003c00000 */
[----:B------:R-:W-:-:S07]  /*0160*/  MOV R6, R3 ;  /* 0x0000000300067202 */ /* 0x000fce0000000f00 */
.L_x_0:
[----:B------:R-:W0:Y:S01]  /*0170*/  LDC.64 R4, c[0x0][0x398] ;  /* 0x0000e600ff047b82 */ /* 0x000e220000000a00 */
[----:B------:R-:W1:Y:S01]  /*0180*/  LDCU UR6, c[0x0][0x3b0] ;  /* 0x00007600ff0677ac */ /* 0x000e620008000800 */
[----:B------:R-:W2:Y:S01]  /*0190*/  LDCU UR7, c[0x0][0x3b4] ;  /* 0x00007680ff0777ac */ /* 0x000ea20008000800 */
[----:B0-----:R-:W-:-:S05]  /*01a0*/  IMAD.WIDE R4, R2, 0x4, R4 ;  /* 0x0000000402047825 */ /* 0x001fca00078e0204 */
[----:B------:R-:W3:Y:S04]  /*01b0*/  LDG.E R15, desc[UR4][R4.64] ;  /* 0x00000004040f7981 */ /* 0x000ee8000c1e1900 */
[----:B------:R-:W3:Y:S01]  /*01c0*/  LDG.E R0, desc[UR4][R4.64+0x4] ;  /* 0x0000040404007981 */ /* 0x000ee2000c1e1900 */
[----:B-1----:R-:W-:Y:S01]  /*01d0*/  FADD R12, R6, UR6 ;  /* 0x00000006060c7e21 */ /* 0x002fe20008000000 */
[----:B------:R-:W-:Y:S01]  /*01e0*/  BSSY.RECONVERGENT B1, `(.L_x_1) ;  /* 0x00001b8000017945 */ /* 0x000fe20003800200 */
[----:B---3--:R-:W-:-:S13]  /*01f0*/  ISETP.GE.AND P0, PT, R15, R0, PT ;  /* 0x000000000f00720c */ /* 0x008fda0003f06270 */
[----:B--2---:R-:W-:Y:S05]  /*0200*/  @P0 BRA `(.L_x_2) ;  /* 0x0000001800d40947 */ /* 0x004fea0003800000 */
[CC--:B------:R-:W-:Y:S01]  /*0210*/  IADD3 R3, PT, PT, -R0.reuse, R15.reuse, RZ ;  /* 0x0000000f00037210 */ /* 0x0c0fe20007ffe1ff */
[----:B------:R-:W-:Y:S01]  /*0220*/  BSSY.RECONVERGENT B0, `(.L_x_3) ;  /* 0x00000d9000007945 */ /* 0x000fe20003800200 */
[----:B------:R-:W-:Y:S02]  /*0230*/  IADD3 R13, PT, PT, R0, -R15, RZ ;  /* 0x8000000f000d7210 */ /* 0x000fe40007ffe0ff */
[----:B------:R-:W-:Y:S02]  /*0240*/  ISETP.GT.U32.AND P0, PT, R3, -0x8, PT ;  /* 0xfffffff80300780c */ /* 0x000fe40003f04070 */
[----:B------:R-:W-:-:S11]  /*0250*/  LOP3.LUT R19, R13, 0x7, RZ, 0xc0, !PT ;  /* 0x000000070d137812 */ /* 0x000fd600078ec0ff */
[----:B------:R-:W-:Y:S05]  /*0260*/  @P0 BRA `(.L_x_4) ;  /* 0x0000000c00500947 */ /* 0x000fea0003800000 */
[----:B------:R-:W0:Y:S01]  /*0270*/  LDC.64 R4, c[0x0][0x3a0] ;  /* 0x0000e800ff047b82 */ /* 0x000e220000000a00 */
[----:B------:R-:W-:-:S04]  /*0280*/  LOP3.LUT R14, R13, 0xfffffff8, RZ, 0xc0, !PT ;  /* 0xfffffff80d0e7812 */ /* 0x000fc800078ec0ff */
[----:B------:R-:W-:-:S03]  /*0290*/  IADD3 R14, PT, PT, -R14, RZ, RZ ;  /* 0x000000ff0e0e7210 */ /* 0x000fc60007ffe1ff */
[----:B------:R-:W1:Y:S08]  /*02a0*/  LDC.64 R8, c[0x0][0x390] ;  /* 0x0000e400ff087b82 */ /* 0x000e700000000a00 */
[----:B------:R-:W2:Y:S01]  /*02b0*/  LDC.64 R6, c[0x0][0x3a8] ;  /* 0x0000ea00ff067b82 */ /* 0x000ea20000000a00 */
[----:B0-----:R-:W-:-:S04]  /*02c0*/  IADD3 R4, P0, PT, R4, 0x10, RZ ;  /* 0x0000001004047810 */ /* 0x001fc80007f1e0ff */
[----:B------:R-:W-:-:S09]  /*02d0*/  IADD3.X R5, PT, PT, RZ, R5, RZ, P0, !PT ;  /* 0x00000005ff057210 */ /* 0x000fd200007fe4ff */
.L_x_37:
[----:B------:R-:W-:-:S05]  /*02e0*/  IMAD.WIDE R10, R15, 0x4, R4 ;  /* 0x000000040f0a7825 */ /* 0x000fca00078e0204 */
[----:B------:R-:W2:Y:S02]  /*02f0*/  LDG.E R3, desc[UR4][R10.64+-0x10] ;  /* 0xfffff0040a037981 */ /* 0x000ea4000c1e1900 */
[----:B--2---:R-:W-:-:S05]  /*0300*/  IMAD.WIDE R16, R3, 0x4, R6 ;  /* 0x0000000403107825 */ /* 0x004fca00078e0206 */
[----:B------:R-:W2:Y:S01]  /*0310*/  LDG.E R18, desc[UR4][R16.64] ;  /* 0x0000000410127981 */ /* 0x000ea2000c1e1900 */
[----:B------:R-:W-:Y:S01]  /*0320*/  IADD3 R14, PT, PT, R14, 0x8, RZ ;  /* 0x000000080e0e7810 */ /* 0x000fe20007ffe0ff */
[----:B------:R-:W-:Y:S03]  /*0330*/  BSSY.RECONVERGENT B4, `(.L_x_5) ;  /* 0x0000016000047945 */ /* 0x000fe60003800200 */
[----:B------:R-:W-:Y:S02]  /*0340*/  ISETP.NE.AND P2, PT, R14, RZ, PT ;  /* 0x000000ff0e00720c */ /* 0x000fe40003f45270 */
[----:B--2---:R-:W-:-:S13]  /*0350*/  ISETP.GE.AND P0, PT, R18, 0x1, PT ;  /* 0x000000011200780c */ /* 0x004fda0003f06270 */
[----:B------:R-:W-:Y:S05]  /*0360*/  @!P0 BRA `(.L_x_6) ;  /* 0x0000000000488947 */ /* 0x000fea0003800000 */
[----:B-1----:R-:W-:-:S05]  /*0370*/  IMAD.WIDE R16, R3, 0x4, R8 ;  /* 0x0000000403107825 */ /* 0x002fca00078e0208 */
[----:B------:R-:W2:Y:S01]  /*0380*/  LDG.E R0, desc[UR4][R16.64] ;  /* 0x0000000410007981 */ /* 0x000ea2000c1e1900 */
[----:B------:R-:W-:Y:S01]  /*0390*/  I2FP.F32.U32 R21, R18 ;  /* 0x0000001200157245 */ /* 0x000fe20000201000 */
[----:B------:R-:W-:Y:S03]  /*03a0*/  BSSY.RECONVERGENT B5, `(.L_x_7) ;  /* 0x000000d000057945 */ /* 0x000fe60003800200 */
[----:B------:R-:W0:Y:S02]  /*03b0*/  MUFU.RCP R3, R21 ;  /* 0x0000001500037308 */ /* 0x000e240000001000 */
[----:B0-----:R-:W-:-:S04]  /*03c0*/  FFMA R18, -R21, R3, 1 ;  /* 0x3f80000015127423 */ /* 0x001fc80000000103 */
[----:B------:R-:W-:Y:S01]  /*03d0*/  FFMA R3, R3, R18, R3 ;  /* 0x0000001203037223 */ /* 0x000fe20000000003 */
[----:B--2---:R-:W-:-:S04]  /*03e0*/  FMUL R0, R0, UR7 ;  /* 0x0000000700007c20 */ /* 0x004fc80008400000 */
[----:B------:R-:W0:Y:S01]  /*03f0*/  FCHK P0, R0, R21 ;  /* 0x0000001500007302 */ /* 0x000e220000000000 */
[----:B------:R-:W-:-:S04]  /*0400*/  FFMA R18, R0, R3, RZ ;  /* 0x0000000300127223 */ /* 0x000fc800000000ff */
[----:B------:R-:W-:-:S04]  /*0410*/  FFMA R20, -R21, R18, R0 ;  /* 0x0000001215147223 */ /* 0x000fc80000000100 */
[----:B------:R-:W-:Y:S01]  /*0420*/  FFMA R3, R3, R20, R18 ;  /* 0x0000001403037223 */ /* 0x000fe20000000012 */
[----:B0-----:R-:W-:Y:S06]  /*0430*/  @!P0 BRA `(.L_x_8) ;  /* 0x00000000000c8947 */ /* 0x001fec0003800000 */
[----:B------:R-:W-:Y:S02]  /*0440*/  MOV R3, R21 ;  /* 0x0000001500037202 */ /* 0x000fe40000000f00 */
[----:B------:R-:W-:-:S07]  /*0450*/  MOV R18, 0x470 ;  /* 0x0000047000127802 */ /* 0x000fce0000000f00 */
[----:B------:R-:W-:Y:S05]  /*0460*/  CALL.REL.NOINC `($__internal_0_$__cuda_sm3x_div_rn_noftz_f32_slowpath) ;  /* 0x0000001800507944 */ /* 0x000fea0003c00000 */
.L_x_8:
[----:B------:R-:W-:Y:S05]  /*0470*/  BSYNC.RECONVERGENT B5 ;  /* 0x0000000000057941 */ /* 0x000fea0003800200 */
.L_x_7:
[----:B------:R-:W-:-:S07]  /*0480*/  FADD R12, R12, R3 ;  /* 0x000000030c0c7221 */ /* 0x000fce0000000000 */
.L_x_6:
[----:B------:R-:W-:Y:S05]  /*0490*/  BSYNC.RECONVERGENT B4 ;  /* 0x0000000000047941 */ /* 0x000fea0003800200 */
.L_x_5:
[----:B------:R-:W2:Y:S02]  /*04a0*/  LDG.E R3, desc[UR4][R10.64+-0xc] ;  /* 0xfffff4040a037981 */ /* 0x000ea4000c1e1900 */
[----:B--2---:R-:W-:-:S05]  /*04b0*/  IMAD.WIDE R16, R3, 0x4, R6 ;  /* 0x0000000403107825 */ /* 0x004fca00078e0206 */
[----:B------:R-:W2:Y:S01]  /*04c0*/  LDG.E R18, desc[UR4][R16.64] ;  /* 0x0000000410127981 */ /* 0x000ea2000c1e1900 */
[----:B------:R-:W-:Y:S01]  /*04d0*/  BSSY.RECONVERGENT B4, `(.L_x_9) ;  /* 0x0000015000047945 */ /* 0x000fe20003800200 */
        /* <DEDUP_REMOVED lines=18> */
.L_x_12:
[----:B------:R-:W-:Y:S05]  /*0600*/  BSYNC.RECONVERGENT B5 ;  /* 0x0000000000057941 */ /* 0x000fea0003800200 */
.L_x_11:
[----:B------:R-:W-:-:S07]  /*0610*/  FADD R12, R12, R3 ;  /* 0x000000030c0c7221 */ /* 0x000fce0000000000 */
.L_x_10:
[----:B------:R-:W-:Y:S05]  /*0620*/  BSYNC.RECONVERGENT B4 ;  /* 0x0000000000047941 */ /* 0x000fea0003800200 */
.L_x_9:
        /* <DEDUP_REMOVED lines=22> */
.L_x_16:
[----:B------:R-:W-:Y:S05]  /*0790*/  BSYNC.RECONVERGENT B5 ;  /* 0x0000000000057941 */ /* 0x000fea0003800200 */
.L_x_15:
[----:B------:R-:W-:-:S07]  /*07a0*/  FADD R12, R12, R3 ;  /* 0x000000030c0c7221 */ /* 0x000fce0000000000 */
.L_x_14:
[----:B------:R-:W-:Y:S05]  /*07b0*/  BSYNC.RECONVERGENT B4 ;  /* 0x0000000000047941 */ /* 0x000fea0003800200 */
.L_x_13:
        /* <DEDUP_REMOVED lines=22> */
.L_x_20:
[----:B------:R-:W-:Y:S05]  /*0920*/  BSYNC.RECONVERGENT B5 ;  /* 0x0000000000057941 */ /* 0x000fea0003800200 */
.L_x_19:
[----:B------:R-:W-:-:S07]  /*0930*/  FADD R12, R12, R3 ;  /* 0x000000030c0c7221 */ /* 0x000fce0000000000 */
.L_x_18:
[----:B------:R-:W-:Y:S05]  /*0940*/  BSYNC.RECONVERGENT B4 ;  /* 0x0000000000047941 */ /* 0x000fea0003800200 */
.L_x_17:
        /* <DEDUP_REMOVED lines=22> */
.L_x_24:
[----:B------:R-:W-:Y:S05]  /*0ab0*/  BSYNC.RECONVERGENT B5 ;  /* 0x0000000000057941 */ /* 0x000fea0003800200 */
.L_x_23:
[----:B------:R-:W-:-:S07]  /*0ac0*/  FADD R12, R12, R3 ;  /* 0x000000030c0c7221 */ /* 0x000fce0000000000 */
.L_x_22:
[----:B------:R-:W-:Y:S05]  /*0ad0*/  BSYNC.RECONVERGENT B4 ;  /* 0x0000000000047941 */ /* 0x000fea0003800200 */
.L_x_21:
        /* <DEDUP_REMOVED lines=22> */
.L_x_28:
[----:B------:R-:W-:Y:S05]  /*0c40*/  BSYNC.RECONVERGENT B5 ;  /* 0x0000000000057941 */ /* 0x000fea0003800200 */
.L_x_27:
[----:B------:R-:W-:-:S07]  /*0c50*/  FADD R12, R12, R3 ;  /* 0x000000030c0c7221 */ /* 0x000fce0000000000 */
.L_x_26:
[----:B------:R-:W-:Y:S05]  /*0c60*/  BSYNC.RECONVERGENT B4 ;  /* 0x0000000000047941 */ /* 0x000fea0003800200 */
.L_x_25:
        /* <DEDUP_REMOVED lines=22> */
.L_x_32:
[----:B------:R-:W-:Y:S05]  /*0dd0*/  BSYNC.RECONVERGENT B5 ;  /* 0x0000000000057941 */ /* 0x000fea0003800200 */
.L_x_31:
[----:B------:R-:W-:-:S07]  /*0de0*/  FADD R12, R12, R3 ;  /* 0x000000030c0c7221 */ /* 0x000fce0000000000 */
.L_x_30:
[----:B------:R-:W-:Y:S05]  /*0df0*/  BSYNC.RECONVERGENT B4 ;  /* 0x0000000000047941 */ /* 0x000fea0003800200 */
.L_x_29:
[----:B------:R-:W2:Y:S02]  /*0e00*/  LDG.E R11, desc[UR4][R10.64+0xc] ;  /* 0x00000c040a0b7981 */ /* 0x000ea4000c1e1900 */
[----:B--2---:R-:W-:-:S06]  /*0e10*/  IMAD.WIDE R16, R11, 0x4, R6 ;  /* 0x000000040b107825 */ /* 0x004fcc00078e0206 */
        /* <DEDUP_REMOVED lines=20> */
.L_x_36:
[----:B------:R-:W-:Y:S05]  /*0f60*/  BSYNC.RECONVERGENT B5 ;  /* 0x0000000000057941 */ /* 0x000fea0003800200 */
.L_x_35:
[----:B------:R-:W-:-:S07]  /*0f70*/  FADD R12, R12, R3 ;  /* 0x000000030c0c7221 */ /* 0x000fce0000000000 */
.L_x_34:
[----:B------:R-:W-:Y:S05]  /*0f80*/  BSYNC.RECONVERGENT B4 ;  /* 0x0000000000047941 */ /* 0x000fea0003800200 */
.L_x_33:
[----:B------:R-:W-:Y:S01]  /*0f90*/  IADD3 R15, PT, PT, R15, 0x8, RZ ;  /* 0x000000080f0f7810 */ /* 0x000fe20007ffe0ff */
[----:B------:R-:W-:Y:S06]  /*0fa0*/  @P2 BRA `(.L_x_37) ;  /* 0xfffffff000cc2947 */ /* 0x000fec000383ffff */
.L_x_4:
[----:B------:R-:W-:Y:S05]  /*0fb0*/  BSYNC.RECONVERGENT B0 ;  /* 0x0000000000007941 */ /* 0x000fea0003800200 */
.L_x_3:
[----:B------:R-:W-:-:S13]  /*0fc0*/  ISETP.NE.AND P0, PT, R19, RZ, PT ;  /* 0x000000ff1300720c */ /* 0x000fda0003f05270 */
[----:B------:R-:W-:Y:S05]  /*0fd0*/  @!P0 BRA `(.L_x_2) ;  /* 0x0000000c00608947 */ /* 0x000fea0003800000 */
[----:B------:R-:W-:Y:S01]  /*0fe0*/  ISETP.GE.U32.AND P0, PT, R19, 0x4, PT ;  /* 0x000000041300780c */ /* 0x000fe20003f06070 */
[----:B------:R-:W-:Y:S01]  /*0ff0*/  BSSY.RECONVERGENT B0, `(.L_x_38) ;  /* 0x0000076000007945 */ /* 0x000fe20003800200 */
[----:B------:R-:W-:-:S11]  /*1000*/  LOP3.LUT R6, R13, 0x3, RZ, 0xc0, !PT ;  /* 0x000000030d067812 */ /* 0x000fd600078ec0ff */
[----:B------:R-:W-:Y:S05]  /*1010*/  @!P0 BRA `(.L_x_39) ;  /* 0x0000000400cc8947 */ /* 0x000fea0003800000 */
[----:B------:R-:W0:Y:S08]  /*1020*/  LDC.64 R4, c[0x0][0x3a0] ;  /* 0x0000e800ff047b82 */ /* 0x000e300000000a00 */
[----:B-1----:R-:W1:Y:S01]  /*1030*/  LDC.64 R8, c[0x0][0x3a8] ;  /* 0x0000ea00ff087b82 */ /* 0x002e620000000a00 */
[----:B0-----:R-:W-:-:S05]  /*1040*/  IMAD.WIDE R4, R15, 0x4, R4 ;  /* 0x000000040f047825 */ /* 0x001fca00078e0204 */
[----:B------:R-:W1:Y:S02]  /*1050*/  LDG.E R3, desc[UR4][R4.64] ;  /* 0x0000000404037981 */ /* 0x000e64000c1e1900 */
[----:B-1----:R-:W-:-:S05]  /*1060*/  IMAD.WIDE R8, R3, 0x4, R8 ;  /* 0x0000000403087825 */ /* 0x002fca00078e0208 */
[----:B------:R-:W2:Y:S01]  /*1070*/  LDG.E R7, desc[UR4][R8.64] ;  /* 0x0000000408077981 */ /* 0x000ea2000c1e1900 */
[----:B------:R-:W-:Y:S01]  /*1080*/  BSSY.RECONVERGENT B4, `(.L_x_40) ;  /* 0x0000017000047945 */ /* 0x000fe20003800200 */
[----:B--2---:R-:W-:-:S13]  /*1090*/  ISETP.GE.AND P0, PT, R7, 0x1, PT ;  /* 0x000000010700780c */ /* 0x004fda0003f06270 */
[----:B------:R-:W-:Y:S05]  /*10a0*/  @!P0 BRA `(.L_x_41) ;  /* 0x0000000000508947 */ /* 0x000fea0003800000 */
[----:B------:R-:W0:Y:S01]  /*10b0*/  LDC.64 R8, c[0x0][0x390] ;  /* 0x0000e400ff087b82 */ /* 0x000e220000000a00 */
[----:B------:R-:W1:Y:S01]  /*10c0*/  LDCU UR6, c[0x0][0x3b4] ;  /* 0x00007680ff0677ac */ /* 0x000e620008000800 */
[----:B0-----:R-:W-:-:S05]  /*10d0*/  IMAD.WIDE R8, R3, 0x4, R8 ;  /* 0x0000000403087825 */ /* 0x001fca00078e0208 */
[----:B------:R-:W1:Y:S01]  /*10e0*/  LDG.E R0, desc[UR4][R8.64] ;  /* 0x0000000408007981 */ /* 0x000e62000c1e1900 */
[----:B------:R-:W-:Y:S01]  /*10f0*/  I2FP.F32.U32 R11, R7 ;  /* 0x00000007000b7245 */ /* 0x000fe20000201000 */
[----:B------:R-:W-:Y:S03]  /*1100*/  BSSY.RECONVERGENT B5, `(.L_x_42) ;  /* 0x000000d000057945 */ /* 0x000fe60003800200 */
[----:B------:R-:W0:Y:S02]  /*1110*/  MUFU.RCP R3, R11 ;  /* 0x0000000b00037308 */ /* 0x000e240000001000 */
[----:B0-----:R-:W-:-:S04]  /*1120*/  FFMA R10, -R11, R3, 1 ;  /* 0x3f8000000b0a7423 */ /* 0x001fc80000000103 */
[----:B------:R-:W-:Y:S01]  /*1130*/  FFMA R3, R3, R10, R3 ;  /* 0x0000000a03037223 */ /* 0x000fe20000000003 */
[----:B-1----:R-:W-:-:S04]  /*1140*/  FMUL R0, R0, UR6 ;  /* 0x0000000600007c20 */ /* 0x002fc80008400000 */
        /* <DEDUP_REMOVED lines=8> */
.L_x_43:
[----:B------:R-:W-:Y:S05]  /*11d0*/  BSYNC.RECONVERGENT B5 ;  /* 0x0000000000057941 */ /* 0x000fea0003800200 */
.L_x_42:
[----:B------:R-:W-:-:S07]  /*11e0*/  FADD R12, R12, R3 ;  /* 0x000000030c0c7221 */ /* 0x000fce0000000000 */
.L_x_41:
[----:B------:R-:W-:Y:S05]  /*11f0*/  BSYNC.RECONVERGENT B4 ;  /* 0x0000000000047941 */ /* 0x000fea0003800200 */
.L_x_40:
[----:B------:R-:W2:Y:S01]  /*1200*/  LDG.E R3, desc[UR4][R4.64+0x4] ;  /* 0x0000040404037981 */ /* 0x000ea2000c1e1900 */
[----:B------:R-:W2:Y:S02]  /*1210*/  LDC.64 R8, c[0x0][0x3a8] ;  /* 0x0000ea00ff087b82 */ /* 0x000ea40000000a00 */
[----:B--2---:R-:W-:-:S05]  /*1220*/  IMAD.WIDE R8, R3, 0x4, R8 ;  /* 0x0000000403087825 */ /* 0x004fca00078e0208 */
        /* <DEDUP_REMOVED lines=22> */
.L_x_47:
[----:B------:R-:W-:Y:S05]  /*1390*/  BSYNC.RECONVERGENT B5 ;  /* 0x0000000000057941 */ /* 0x000fea0003800200 */
.L_x_46:
[----:B------:R-:W-:-:S07]  /*13a0*/  FADD R12, R12, R3 ;  /* 0x000000030c0c7221 */ /* 0x000fce0000000000 */
.L_x_45:
[----:B------:R-:W-:Y:S05]  /*13b0*/  BSYNC.RECONVERGENT B4 ;  /* 0x0000000000047941 */ /* 0x000fea0003800200 */
.L_x_44:
        /* <DEDUP_REMOVED lines=25> */
.L_x_51:
[----:B------:R-:W-:Y:S05]  /*1550*/  BSYNC.RECONVERGENT B5 ;  /* 0x0000000000057941 */ /* 0x000fea0003800200 */
.L_x_50:
[----:B------:R-:W-:-:S07]  /*1560*/  FADD R12, R12, R3 ;  /* 0x000000030c0c7221 */ /* 0x000fce0000000000 */
.L_x_49:
[----:B------:R-:W-:Y:S05]  /*1570*/  BSYNC.RECONVERGENT B4 ;  /* 0x0000000000047941 */ /* 0x000fea0003800200 */
.L_x_48:
[----:B------:R-:W2:Y:S01]  /*1580*/  LDG.E R3, desc[UR4][R4.64+0xc] ;  /* 0x00000c0404037981 */ /* 0x000ea2000c1e1900 */
[----:B------:R-:W2:Y:S02]  /*1590*/  LDC.64 R8, c[0x0][0x3a8] ;  /* 0x0000ea00ff087b82 */ /* 0x000ea40000000a00 */
[----:B--2---:R-:W-:-:S06]  /*15a0*/  IMAD.WIDE R8, R3, 0x4, R8 ;  /* 0x0000000403087825 */ /* 0x004fcc00078e0208 */
        /* <DEDUP_REMOVED lines=22> */
.L_x_55:
[----:B------:R-:W-:Y:S05]  /*1710*/  BSYNC.RECONVERGENT B5 ;  /* 0x0000000000057941 */ /* 0x000fea0003800200 */
.L_x_54:
[----:B------:R-:W-:-:S07]  /*1720*/  FADD R12, R12, R3 ;  /* 0x000000030c0c7221 */ /* 0x000fce0000000000 */
.L_x_53:
[----:B------:R-:W-:Y:S05]  /*1730*/  BSYNC.RECONVERGENT B4 ;  /* 0x0000000000047941 */ /* 0x000fea0003800200 */
.L_x_52:
[----:B------:R-:W-:-:S07]  /*1740*/  IADD3 R15, PT, PT, R15, 0x4, RZ ;  /* 0x000000040f0f7810 */ /* 0x000fce0007ffe0ff */
.L_x_39:
[----:B------:R-:W-:Y:S05]  /*1750*/  BSYNC.RECONVERGENT B0 ;  /* 0x0000000000007941 */ /* 0x000fea0003800200 */
.L_x_38:
[----:B------:R-:W-:-:S13]  /*1760*/  ISETP.NE.AND P0, PT, R6, RZ, PT ;  /* 0x000000ff0600720c */ /* 0x000fda0003f05270 */
[----:B------:R-:W-:Y:S05]  /*1770*/  @!P0 BRA `(.L_x_2) ;  /* 0x0000000400788947 */ /* 0x000fea0003800000 */
[----:B------:R-:W-:Y:S01]  /*1780*/  ISETP.NE.AND P0, PT, R6, 0x1, PT ;  /* 0x000000010600780c */ /* 0x000fe20003f05270 */
[----:B------:R-:W-:-:S12]  /*1790*/  BSSY.RECONVERGENT B0, `(.L_x_56) ;  /* 0x000003d000007945 */ /* 0x000fd80003800200 */
[----:B------:R-:W-:Y:S05]  /*17a0*/  @!P0 BRA `(.L_x_57) ;  /* 0x0000000000ec8947 */ /* 0x000fea0003800000 */
[----:B------:R-:W0:Y:S08]  /*17b0*/  LDC.64 R4, c[0x0][0x3a0] ;  /* 0x0000e800ff047b82 */ /* 0x000e300000000a00 */
[----:B------:R-:W2:Y:S01]  /*17c0*/  LDC.64 R6, c[0x0][0x3a8] ;  /* 0x0000ea00ff067b82 */ /* 0x000ea20000000a00 */
[----:B0-----:R-:W-:-:S05]  /*17d0*/  IMAD.WIDE R4, R15, 0x4, R4 ;  /* 0x000000040f047825 */ /* 0x001fca00078e0204 */
[----:B------:R-:W2:Y:S02]  /*17e0*/  LDG.E R3, desc[UR4][R4.64] ;  /* 0x0000000404037981 */ /* 0x000ea4000c1e1900 */
[----:B--2---:R-:W-:-:S05]  /*17f0*/  IMAD.WIDE R6, R3, 0x4, R6 ;  /* 0x0000000403067825 */ /* 0x004fca00078e0206 */
[----:B-1----:R-:W2:Y:S01]  /*1800*/  LDG.E R8, desc[UR4][R6.64] ;  /* 0x0000000406087981 */ /* 0x002ea2000c1e1900 */
        /* <DEDUP_REMOVED lines=21> */
.L_x_61:
[----:B------:R-:W-:Y:S05]  /*1960*/  BSYNC.RECONVERGENT B5 ;  /* 0x0000000000057941 */ /* 0x000fea0003800200 */
.L_x_60:
[----:B------:R-:W-:-:S07]  /*1970*/  FADD R12, R12, R3 ;  /* 0x000000030c0c7221 */ /* 0x000fce0000000000 */
.L_x_59:
[----:B------:R-:W-:Y:S05]  /*1980*/  BSYNC.RECONVERGENT B4 ;  /* 0x0000000000047941 */ /* 0x000fea0003800200 */
.L_x_58:
        /* <DEDUP_REMOVED lines=25> */
.L_x_65:
[----:B------:R-:W-:Y:S05]  /*1b20*/  BSYNC.RECONVERGENT B5 ;  /* 0x0000000000057941 */ /* 0x000fea0003800200 */
.L_x_64:
[----:B------:R-:W-:-:S07]  /*1b30*/  FADD R12, R12, R3 ;  /* 0x000000030c0c7221 */ /* 0x000fce0000000000 */
.L_x_63:
[----:B------:R-:W-:Y:S05]  /*1b40*/  BSYNC.RECONVERGENT B4 ;  /* 0x0000000000047941 */ /* 0x000fea0003800200 */
.L_x_62:
[----:B------:R-:W-:-:S07]  /*1b50*/  IADD3 R15, PT, PT, R15, 0x2, RZ ;  /* 0x000000020f0f7810 */ /* 0x000fce0007ffe0ff */
.L_x_57:
[----:B------:R-:W-:Y:S05]  /*1b60*/  BSYNC.RECONVERGENT B0 ;  /* 0x0000000000007941 */ /* 0x000fea0003800200 */
.L_x_56:
[----:B------:R-:W-:-:S04]  /*1b70*/  LOP3.LUT R13, R13, 0x1, RZ, 0xc0, !PT ;  /* 0x000000010d0d7812 */ /* 0x000fc800078ec0ff */
[----:B------:R-:W-:-:S13]  /*1b80*/  ISETP.NE.U32.AND P0, PT, R13, 0x1, PT ;  /* 0x000000010d00780c */ /* 0x000fda0003f05070 */
[----:B------:R-:W-:Y:S05]  /*1b90*/  @P0 BRA `(.L_x_2) ;  /* 0x0000000000700947 */ /* 0x000fea0003800000 */
[----:B------:R-:W0:Y:S08]  /*1ba0*/  LDC.64 R4, c[0x0][0x3a0] ;  /* 0x0000e800ff047b82 */ /* 0x000e300000000a00 */
[----:B------:R-:W2:Y:S01]  /*1bb0*/  LDC.64 R6, c[0x0][0x3a8] ;  /* 0x0000ea00ff067b82 */ /* 0x000ea20000000a00 */
[----:B0-----:R-:W-:-:S05]  /*1bc0*/  IMAD.WIDE R4, R15, 0x4, R4 ;  /* 0x000000040f047825 */ /* 0x001fca00078e0204 */
[----:B------:R-:W2:Y:S02]  /*1bd0*/  LDG.E R3, desc[UR4][R4.64] ;  /* 0x0000000404037981 */ /* 0x000ea4000c1e1900 */
[----:B--2---:R-:W-:-:S06]  /*1be0*/  IMAD.WIDE R6, R3, 0x4, R6 ;  /* 0x0000000403067825 */ /* 0x004fcc00078e0206 */
[----:B------:R-:W2:Y:S02]  /*1bf0*/  LDG.E R6, desc[UR4][R6.64] ;  /* 0x0000000406067981 */ /* 0x000ea4000c1e1900 */
[----:B--2---:R-:W-:-:S13]  /*1c00*/  ISETP.GE.AND P0, PT, R6, 0x1, PT ;  /* 0x000000010600780c */ /* 0x004fda0003f06270 */
[----:B------:R-:W-:Y:S05]  /*1c10*/  @!P0 BRA `(.L_x_2) ;  /* 0x0000000000508947 */ /* 0x000fea0003800000 */
[----:B------:R-:W0:Y:S01]  /*1c20*/  LDC.64 R4, c[0x0][0x390] ;  /* 0x0000e400ff047b82 */ /* 0x000e220000000a00 */
[----:B------:R-:W2:Y:S01]  /*1c30*/  LDCU UR6, c[0x0][0x3b4] ;  /* 0x00007680ff0677ac */ /* 0x000ea20008000800 */
[----:B0-----:R-:W-:-:S05]  /*1c40*/  IMAD.WIDE R4, R3, 0x4, R4 ;  /* 0x0000000403047825 */ /* 0x001fca00078e0204 */
[----:B------:R-:W2:Y:S01]  /*1c50*/  LDG.E R0, desc[UR4][R4.64] ;  /* 0x0000000404007981 */ /* 0x000ea2000c1e1900 */
[----:B-1----:R-:W-:Y:S01]  /*1c60*/  I2FP.F32.U32 R9, R6 ;  /* 0x0000000600097245 */ /* 0x002fe20000201000 */
        /* <DEDUP_REMOVED lines=13> */
.L_x_67:
[----:B------:R-:W-:Y:S05]  /*1d40*/  BSYNC.RECONVERGENT B0 ;  /* 0x0000000000007941 */ /* 0x000fea0003800200 */
.L_x_66:
[----:B------:R-:W-:-:S07]  /*1d50*/  FADD R12, R12, R3 ;  /* 0x000000030c0c7221 */ /* 0x000fce0000000000 */
.L_x_2:
[----:B------:R-:W-:Y:S05]  /*1d60*/  BSYNC.RECONVERGENT B1 ;  /* 0x0000000000017941 */ /* 0x000fea0003800200 */
.L_x_1:
[----:B------:R-:W0:Y:S02]  /*1d70*/  LDC.64 R4, c[0x0][0x388] ;  /* 0x0000e200ff047b82 */ /* 0x000e240000000a00 */
[----:B0-----:R-:W-:-:S05]  /*1d80*/  IMAD.WIDE R2, R2, 0x4, R4 ;  /* 0x0000000402027825 */ /* 0x001fca00078e0204 */
[----:B------:R-:W-:Y:S01]  /*1d90*/  STG.E desc[UR4][R2.64], R12 ;  /* 0x0000000c02007986 */ /* 0x000fe2000c101904 */
[----:B------:R-:W-:Y:S05]  /*1da0*/  EXIT ;  /* 0x000000000000794d */ /* 0x000fea0003800000 */
        .weak           $__internal_0_$__cuda_sm3x_div_rn_noftz_f32_slowpath
        .type           $__internal_0_$__cuda_sm3x_div_rn_noftz_f32_slowpath,@function
        .size           $__internal_0_$__cuda_sm3x_div_rn_noftz_f32_slowpath,(.L_x_94 - $__internal_0_$__cuda_sm3x_div_rn_noftz_f32_slowpath)
$__internal_0_$__cuda_sm3x_div_rn_noftz_f32_slowpath:
[----:B------:R-:W-:Y:S01]  /*1db0*/  SHF.R.U32.HI R16, RZ, 0x17, R3 ;  /* 0x00000017ff107819 */ /* 0x000fe20000011603 */
[----:B------:R-:W-:Y:S01]  /*1dc0*/  BSSY.RECONVERGENT B2, `(.L_x_68) ;  /* 0x0000062000027945 */ /* 0x000fe20003800200 */
[----:B------:R-:W-:Y:S02]  /*1dd0*/  SHF.R.U32.HI R20, RZ, 0x17, R0 ;  /* 0x00000017ff147819 */ /* 0x000fe40000011600 */
[----:B------:R-:W-:Y:S02]  /*1de0*/  LOP3.LUT R16, R16, 0xff, RZ, 0xc0, !PT ;  /* 0x000000ff10107812 */ /* 0x000fe400078ec0ff */
[----:B------:R-:W-:Y:S02]  /*1df0*/  LOP3.LUT R20, R20, 0xff, RZ, 0xc0, !PT ;  /* 0x000000ff14147812 */ /* 0x000fe400078ec0ff */
[----:B------:R-:W-:Y:S02]  /*1e00*/  IADD3 R22, PT, PT, R16, -0x1, RZ ;  /* 0xffffffff10167810 */ /* 0x000fe40007ffe0ff */
[----:B------:R-:W-:-:S02]  /*1e10*/  IADD3 R21, PT, PT, R20, -0x1, RZ ;  /* 0xffffffff14157810 */ /* 0x000fc40007ffe0ff */
[----:B------:R-:W-:-:S04]  /*1e20*/  ISETP.GT.U32.AND P0, PT, R22, 0xfd, PT ;  /* 0x000000fd1600780c */ /* 0x000fc80003f04070 */
[----:B------:R-:W-:-:S13]  /*1e30*/  ISETP.GT.U32.OR P0, PT, R21, 0xfd, P0 ;  /* 0x000000fd1500780c */ /* 0x000fda0000704470 */
[----:B------:R-:W-:Y:S01]  /*1e40*/  @!P0 MOV R17, RZ ;  /* 0x000000ff00118202 */ /* 0x000fe20000000f00 */
[----:B------:R-:W-:Y:S06]  /*1e50*/  @!P0 BRA `(.L_x_69) ;  /* 0x00000000005c8947 */ /* 0x000fec0003800000 */
[----:B------:R-:W-:Y:S02]  /*1e60*/  FSETP.GTU.FTZ.AND P0, PT, |R0|, +INF , PT ;  /* 0x7f8000000000780b */ /* 0x000fe40003f1c200 */
[----:B------:R-:W-:-:S04]  /*1e70*/  FSETP.GTU.FTZ.AND P1, PT, |R3|, +INF , PT ;  /* 0x7f8000000300780b */ /* 0x000fc80003f3c200 */
[----:B------:R-:W-:-:S13]  /*1e80*/  PLOP3.LUT P0, PT, P0, P1, PT, 0xf8, 0x8f ;  /* 0x00000000008f781c */ /* 0x000fda0000703f70 */
[----:B------:R-:W-:Y:S05]  /*1e90*/  @P0 BRA `(.L_x_70) ;  /* 0x00000004004c0947 */ /* 0x000fea0003800000 */
[----:B------:R-:W-:-:S13]  /*1ea0*/  LOP3.LUT P0, RZ, R3, 0x7fffffff, R0, 0xc8, !PT ;  /* 0x7fffffff03ff7812 */ /* 0x000fda000780c800 */
[----:B------:R-:W-:Y:S05]  /*1eb0*/  @!P0 BRA `(.L_x_71) ;  /* 0x00000004003c8947 */ /* 0x000fea0003800000 */
[C---:B------:R-:W-:Y:S02]  /*1ec0*/  FSETP.NEU.FTZ.AND P3, PT, |R0|.reuse, +INF , PT ;  /* 0x7f8000000000780b */ /* 0x040fe40003f7d200 */
[----:B------:R-:W-:Y:S02]  /*1ed0*/  FSETP.NEU.FTZ.AND P1, PT, |R3|, +INF , PT ;  /* 0x7f8000000300780b */ /* 0x000fe40003f3d200 */
[----:B------:R-:W-:-:S11]  /*1ee0*/  FSETP.NEU.FTZ.AND P0, PT, |R0|, +INF , PT ;  /* 0x7f8000000000780b */ /* 0x000fd60003f1d200 */
[----:B------:R-:W-:Y:S05]  /*1ef0*/  @!P1 BRA !P3, `(.L_x_71) ;  /* 0x00000004002c9947 */ /* 0x000fea0005800000 */
[----:B------:R-:W-:-:S04]  /*1f00*/  LOP3.LUT P3, RZ, R0, 0x7fffffff, RZ, 0xc0, !PT ;  /* 0x7fffffff00ff7812 */ /* 0x000fc8000786c0ff */
[----:B------:R-:W-:-:S13]  /*1f10*/  PLOP3.LUT P1, PT, P1, P3, PT, 0x2f, 0xf2 ;  /* 0x0000000000f2781c */ /* 0x000fda0000f26577 */
[----:B------:R-:W-:Y:S05]  /*1f20*/  @P1 BRA `(.L_x_72) ;  /* 0x0000000400181947 */ /* 0x000fea0003800000 */
[----:B------:R-:W-:-:S04]  /*1f30*/  LOP3.LUT P1, RZ, R3, 0x7fffffff, RZ, 0xc0, !PT ;  /* 0x7fffffff03ff7812 */ /* 0x000fc8000782c0ff */
[----:B------:R-:W-:-:S13]  /*1f40*/  PLOP3.LUT P0, PT, P0, P1, PT, 0x2f, 0xf2 ;  /* 0x0000000000f2781c */ /* 0x000fda0000702577 */
[----:B------:R-:W-:Y:S05]  /*1f50*/  @P0 BRA `(.L_x_73) ;  /* 0x0000000400000947 */ /* 0x000fea0003800000 */
[----:B------:R-:W-:Y:S02]  /*1f60*/  ISETP.GE.AND P0, PT, R21, RZ, PT ;  /* 0x000000ff1500720c */ /* 0x000fe40003f06270 */
[----:B------:R-:W-:-:S11]  /*1f70*/  ISETP.GE.AND P1, PT, R22, RZ, PT ;  /* 0x000000ff1600720c */ /* 0x000fd60003f26270 */
[----:B------:R-:W-:Y:S01]  /*1f80*/  @P0 MOV R17, RZ ;  /* 0x000000ff00110202 */ /* 0x000fe20000000f00 */
[----:B------:R-:W-:Y:S01]  /*1f90*/  @!P0 FFMA R0, R0, 1.84467440737095516160e+19, RZ ;  /* 0x5f80000000008823 */ /* 0x000fe200000000ff */
[----:B------:R-:W-:Y:S01]  /*1fa0*/  @!P0 MOV R17, 0xffffffc0 ;  /* 0xffffffc000118802 */ /* 0x000fe20000000f00 */
[----:B------:R-:W-:-:S03]  /*1fb0*/  @!P1 FFMA R3, R3, 1.84467440737095516160e+19, RZ ;  /* 0x5f80000003039823 */ /* 0x000fc600000000ff */
[----:B------:R-:W-:-:S07]  /*1fc0*/  @!P1 IADD3 R17, PT, PT, R17, 0x40, RZ ;  /* 0x0000004011119810 */ /* 0x000fce0007ffe0ff */
.L_x_69:
[----:B------:R-:W-:Y:S01]  /*1fd0*/  LEA R22, R16, 0xc0800000, 0x17 ;  /* 0xc080000010167811 */ /* 0x000fe200078eb8ff */
[----:B------:R-:W-:Y:S03]  /*1fe0*/  BSSY.RECONVERGENT B3, `(.L_x_74) ;  /* 0x0000036000037945 */ /* 0x000fe60003800200 */
[----:B------:R-:W-:Y:S02]  /*1ff0*/  IADD3 R24, PT, PT, -R22, R3, RZ ;  /* 0x0000000316187210 */ /* 0x000fe40007ffe1ff */
[----:B------:R-:W-:Y:S02]  /*2000*/  IADD3 R3, PT, PT, R20, -0x7f, RZ ;  /* 0xffffff8114037810 */ /* 0x000fe40007ffe0ff */
[----:B------:R-:W0:Y:S01]  /*2010*/  MUFU.RCP R22, R24 ;  /* 0x0000001800167308 */ /* 0x000e220000001000 */
[----:B------:R-:W-:Y:S01]  /*2020*/  FADD.FTZ R23, -R24, -RZ ;  /* 0x800000ff18177221 */ /* 0x000fe20000010100 */
[C---:B------:R-:W-:Y:S01]  /*2030*/  IADD3 R16, PT, PT, R3.reuse, 0x7f, -R16 ;  /* 0x0000007f03107810 */ /* 0x040fe20007ffe810 */
[----:B------:R-:W-:-:S03]  /*2040*/  IMAD R0, R3, -0x800000, R0 ;  /* 0xff80000003007824 */ /* 0x000fc600078e0200 */
[----:B------:R-:W-:Y:S01]  /*2050*/  IADD3 R16, PT, PT, R16, R17, RZ ;  /* 0x0000001110107210 */ /* 0x000fe20007ffe0ff */
[----:B0-----:R-:W-:-:S04]  /*2060*/  FFMA R21, R22, R23, 1 ;  /* 0x3f80000016157423 */ /* 0x001fc80000000017 */
[----:B------:R-:W-:-:S04]  /*2070*/  FFMA R21, R22, R21, R22 ;  /* 0x0000001516157223 */ /* 0x000fc80000000016 */
[----:B------:R-:W-:-:S04]  /*2080*/  FFMA R20, R0, R21, RZ ;  /* 0x0000001500147223 */ /* 0x000fc800000000ff */
[----:B------:R-:W-:-:S04]  /*2090*/  FFMA R22, R23, R20, R0 ;  /* 0x0000001417167223 */ /* 0x000fc80000000000 */
[----:B------:R-:W-:-:S04]  /*20a0*/  FFMA R20, R21, R22, R20 ;  /* 0x0000001615147223 */ /* 0x000fc80000000014 */
[----:B------:R-:W-:-:S04]  /*20b0*/  FFMA R23, R23, R20, R0 ;  /* 0x0000001417177223 */ /* 0x000fc80000000000 */
[----:B------:R-:W-:-:S05]  /*20c0*/  FFMA R0, R21, R23, R20 ;  /* 0x0000001715007223 */ /* 0x000fca0000000014 */
[----:B------:R-:W-:-:S04]  /*20d0*/  SHF.R.U32.HI R3, RZ, 0x17, R0 ;  /* 0x00000017ff037819 */ /* 0x000fc80000011600 */
[----:B------:R-:W-:-:S04]  /*20e0*/  LOP3.LUT R3, R3, 0xff, RZ, 0xc0, !PT ;  /* 0x000000ff03037812 */ /* 0x000fc800078ec0ff */
[----:B------:R-:W-:-:S04]  /*20f0*/  IADD3 R3, PT, PT, R3, R16, RZ ;  /* 0x0000001003037210 */ /* 0x000fc80007ffe0ff */
[----:B------:R-:W-:-:S04]  /*2100*/  IADD3 R17, PT, PT, R3, -0x1, RZ ;  /* 0xffffffff03117810 */ /* 0x000fc80007ffe0ff */
[----:B------:R-:W-:-:S13]  /*2110*/  ISETP.GE.U32.AND P0, PT, R17, 0xfe, PT ;  /* 0x000000fe1100780c */ /* 0x000fda0003f06070 */
[----:B------:R-:W-:Y:S05]  /*2120*/  @!P0 BRA `(.L_x_75) ;  /* 0x0000000000808947 */ /* 0x000fea0003800000 */
[----:B------:R-:W-:-:S13]  /*2130*/  ISETP.GT.AND P0, PT, R3, 0xfe, PT ;  /* 0x000000fe0300780c */ /* 0x000fda0003f04270 */
[----:B------:R-:W-:Y:S05]  /*2140*/  @P0 BRA `(.L_x_76) ;  /* 0x00000000006c0947 */ /* 0x000fea0003800000 */
[----:B------:R-:W-:-:S13]  /*2150*/  ISETP.GE.AND P0, PT, R3, 0x1, PT ;  /* 0x000000010300780c */ /* 0x000fda0003f06270 */
[----:B------:R-:W-:Y:S05]  /*2160*/  @P0 BRA `(.L_x_77) ;  /* 0x0000000000740947 */ /* 0x000fea0003800000 */
[----:B------:R-:W-:Y:S02]  /*2170*/  ISETP.GE.AND P0, PT, R3, -0x18, PT ;  /* 0xffffffe80300780c */ /* 0x000fe40003f06270 */
[----:B------:R-:W-:-:S11]  /*2180*/  LOP3.LUT R0, R0, 0x80000000, RZ, 0xc0, !PT ;  /* 0x8000000000007812 */ /* 0x000fd600078ec0ff */
[----:B------:R-:W-:Y:S05]  /*2190*/  @!P0 BRA `(.L_x_77) ;  /* 0x0000000000688947 */ /* 0x000fea0003800000 */
[-CC-:B------:R-:W-:Y:S01]  /*21a0*/  FFMA.RZ R16, R21, R23.reuse, R20.reuse ;  /* 0x0000001715107223 */ /* 0x180fe2000000c014 */
[C---:B------:R-:W-:Y:S02]  /*21b0*/  ISETP.NE.AND P3, PT, R3.reuse, RZ, PT ;  /* 0x000000ff0300720c */ /* 0x040fe40003f65270 */
[----:B------:R-:W-:Y:S02]  /*21c0*/  ISETP.NE.AND P1, PT, R3, RZ, PT ;  /* 0x000000ff0300720c */ /* 0x000fe40003f25270 */
[----:B------:R-:W-:Y:S01]  /*21d0*/  LOP3.LUT R17, R16, 0x7fffff, RZ, 0xc0, !PT ;  /* 0x007fffff10117812 */ /* 0x000fe200078ec0ff */
[CCC-:B------:R-:W-:Y:S01]  /*21e0*/  FFMA.RP R16, R21.reuse, R23.reuse, R20.reuse ;  /* 0x0000001715107223 */ /* 0x1c0fe20000008014 */
[----:B------:R-:W-:Y:S01]  /*21f0*/  FFMA.RM R21, R21, R23, R20 ;  /* 0x0000001715157223 */ /* 0x000fe20000004014 */
[----:B------:R-:W-:Y:S02]  /*2200*/  IADD3 R20, PT, PT, R3, 0x20, RZ ;  /* 0x0000002003147810 */ /* 0x000fe40007ffe0ff */
[----:B------:R-:W-:-:S02]  /*2210*/  LOP3.LUT R17, R17, 0x800000, RZ, 0xfc, !PT ;  /* 0x0080000011117812 */ /* 0x000fc400078efcff */
[----:B------:R-:W-:Y:S02]  /*2220*/  IADD3 R3, PT, PT, -R3, RZ, RZ ;  /* 0x000000ff03037210 */ /* 0x000fe40007ffe1ff */
[----:B------:R-:W-:Y:S02]  /*2230*/  SHF.L.U32 R20, R17, R20, RZ ;  /* 0x0000001411147219 */ /* 0x000fe400000006ff */
[----:B------:R-:W-:Y:S02]  /*2240*/  FSETP.NEU.FTZ.AND P0, PT, R16, R21, PT ;  /* 0x000000151000720b */ /* 0x000fe40003f1d000 */
[----:B------:R-:W-:Y:S02]  /*2250*/  SEL R16, R3, RZ, P3 ;  /* 0x000000ff03107207 */ /* 0x000fe40001800000 */
[----:B------:R-:W-:Y:S02]  /*2260*/  ISETP.NE.AND P1, PT, R20, RZ, P1 ;  /* 0x000000ff1400720c */ /* 0x000fe40000f25270 */
[----:B------:R-:W-:-:S02]  /*2270*/  SHF.R.U32.HI R16, RZ, R16, R17 ;  /* 0x00000010ff107219 */ /* 0x000fc40000011611 */
[----:B------:R-:W-:Y:S02]  /*2280*/  PLOP3.LUT P0, PT, P0, P1, PT, 0xf8, 0x8f ;  /* 0x00000000008f781c */ /* 0x000fe40000703f70 */
[----:B------:R-:W-:Y:S02]  /*2290*/  SHF.R.U32.HI R20, RZ, 0x1, R16 ;  /* 0x00000001ff147819 */ /* 0x000fe40000011610 */
[----:B------:R-:W-:-:S04]  /*22a0*/  SEL R3, RZ, 0x1, !P0 ;  /* 0x00000001ff037807 */ /* 0x000fc80004000000 */
[----:B------:R-:W-:-:S04]  /*22b0*/  LOP3.LUT R3, R3, 0x1, R20, 0xf8, !PT ;  /* 0x0000000103037812 */ /* 0x000fc800078ef814 */
[----:B------:R-:W-:-:S04]  /*22c0*/  LOP3.LUT R3, R3, R16, RZ, 0xc0, !PT ;  /* 0x0000001003037212 */ /* 0x000fc800078ec0ff */
[----:B------:R-:W-:-:S04]  /*22d0*/  IADD3 R3, PT, PT, R20, R3, RZ ;  /* 0x0000000314037210 */ /* 0x000fc80007ffe0ff */
[----:B------:R-:W-:Y:S01]  /*22e0*/  LOP3.LUT R0, R3, R0, RZ, 0xfc, !PT ;  /* 0x0000000003007212 */ /* 0x000fe200078efcff */
[----:B------:R-:W-:Y:S06]  /*22f0*/  BRA `(.L_x_77) ;  /* 0x0000000000107947 */ /* 0x000fec0003800000 */
.L_x_76:
[----:B------:R-:W-:-:S04]  /*2300*/  LOP3.LUT R0, R0, 0x80000000, RZ, 0xc0, !PT ;  /* 0x8000000000007812 */ /* 0x000fc800078ec0ff */
[----:B------:R-:W-:Y:S01]  /*2310*/  LOP3.LUT R0, R0, 0x7f800000, RZ, 0xfc, !PT ;  /* 0x7f80000000007812 */ /* 0x000fe200078efcff */
[----:B------:R-:W-:Y:S06]  /*2320*/  BRA `(.L_x_77) ;  /* 0x0000000000047947 */ /* 0x000fec0003800000 */
.L_x_75:
[----:B------:R-:W-:-:S07]  /*2330*/  LEA R0, R16, R0, 0x17 ;  /* 0x0000000010007211 */ /* 0x000fce00078eb8ff */
.L_x_77:
[----:B------:R-:W-:Y:S05]  /*2340*/  BSYNC.RECONVERGENT B3 ;  /* 0x0000000000037941 */ /* 0x000fea0003800200 */
.L_x_74:
[----:B------:R-:W-:Y:S05]  /*2350*/  BRA `(.L_x_78) ;  /* 0x0000000000207947 */ /* 0x000fea0003800000 */
.L_x_73:
[----:B------:R-:W-:-:S04]  /*2360*/  LOP3.LUT R0, R3, 0x80000000, R0, 0x48, !PT ;  /* 0x8000000003007812 */ /* 0x000fc800078e4800 */
[----:B------:R-:W-:Y:S01]  /*2370*/  LOP3.LUT R0, R0, 0x7f800000, RZ, 0xfc, !PT ;  /* 0x7f80000000007812 */ /* 0x000fe200078efcff */
[----:B------:R-:W-:Y:S06]  /*2380*/  BRA `(.L_x_78) ;  /* 0x0000000000147947 */ /* 0x000fec0003800000 */
.L_x_72:
[----:B------:R-:W-:Y:S01]  /*2390*/  LOP3.LUT R0, R3, 0x80000000, R0, 0x48, !PT ;  /* 0x8000000003007812 */ /* 0x000fe200078e4800 */
[----:B------:R-:W-:Y:S06]  /*23a0*/  BRA `(.L_x_78) ;  /* 0x00000000000c7947 */ /* 0x000fec0003800000 */
.L_x_71:
[----:B------:R-:W0:Y:S01]  /*23b0*/  MUFU.RSQ R0, -QNAN ;  /* 0xffc0000000007908 */ /* 0x000e220000001400 */
[----:B------:R-:W-:Y:S05]  /*23c0*/  BRA `(.L_x_78) ;  /* 0x0000000000047947 */ /* 0x000fea0003800000 */
.L_x_70:
[----:B------:R-:W-:-:S07]  /*23d0*/  FADD.FTZ R0, R0, R3 ;  /* 0x0000000300007221 */ /* 0x000fce0000010000 */
.L_x_78:
[----:B------:R-:W-:Y:S05]  /*23e0*/  BSYNC.RECONVERGENT B2 ;  /* 0x0000000000027941 */ /* 0x000fea0003800200 */
.L_x_68:
[----:B------:R-:W-:Y:S01]  /*23f0*/  HFMA2 R17, -RZ, RZ, 0, 0 ;  /* 0x00000000ff117431 */ /* 0x000fe200000001ff */
[----:B------:R-:W-:Y:S02]  /*2400*/  MOV R16, R18 ;  /* 0x0000001200107202 */ /* 0x000fe40000000f00 */
[----:B0-----:R-:W-:Y:S02]  /*2410*/  MOV R3, R0 ;  /* 0x0000000000037202 */ /* 0x001fe40000000f00 */
[----:B------:R-:W-:Y:S05]  /*2420*/  RET.REL.NODEC R16 `(_Z20updatePageRankKerneliPfPKfPKiS3_S3_ff) ;  /* 0xffffffd810f47950 */ /* 0x000fea0003c3ffff */
.L_x_79:
[----:B------:R-:W-:-:S00]  /*2430*/  BRA `(.L_x_79) ;  /* 0xfffffffc00fc7947 */ /* 0x000fc0000383ffff */
[----:B------:R-:W-:-:S00]  /*2440*/  NOP ;  /* 0x0000000000007918 */ /* 0x000fc00000000000 */
        /* <DEDUP_REMOVED lines=11> */
.L_x_94:


//--------------------- .text._Z20calculateDanglingSumPKfPKiPfif --------------------------
	.section	.text._Z20calculateDanglingSumPKfPKiPfif,"ax",@progbits
	.align	128
        .global         _Z20calculateDanglingSumPKfPKiPfif
        .type           _Z20calculateDanglingSumPKfPKiPfif,@function
        .size           _Z20calculateDanglingSumPKfPKiPfif,(.L_x_95 - _Z20calculateDanglingSumPKfPKiPfif)
        .other          _Z20calculateDanglingSumPKfPKiPfif,@"STO_CUDA_ENTRY STV_DEFAULT"
_Z20calculateDanglingSumPKfPKiPfif:
.text._Z20calculateDanglingSumPKfPKiPfif:
        /* <DEDUP_REMOVED lines=8> */
[----:B------:R-:W0:Y:S01]  /*0080*/  LDC.64 R2, c[0x0][0x388] ;  /* 0x0000e200ff027b82 */ /* 0x000e220000000a00 */
[----:B------:R-:W1:Y:S01]  /*0090*/  LDCU.64 UR4, c[0x0][0x358] ;  /* 0x00006b00ff0477ac */ /* 0x000e620008000a00 */
[----:B0-----:R-:W-:-:S06]  /*00a0*/  IMAD.WIDE R2, R5, 0x4, R2 ;  /* 0x0000000405027825 */ /* 0x001fcc00078e0202 */
[----:B-1----:R-:W2:Y:S02]  /*00b0*/  LDG.E R2, desc[UR4][R2.64] ;  /* 0x0000000402027981 */ /* 0x002ea4000c1e1900 */
[----:B--2---:R-:W-:-:S13]  /*00c0*/  ISETP.NE.AND P0, PT, R2, RZ, PT ;  /* 0x000000ff0200720c */ /* 0x004fda0003f05270 */
[----:B------:R-:W-:Y:S05]  /*00d0*/  @P0 EXIT ;  /* 0x000000000000094d */ /* 0x000fea0003800000 */
[----:B------:R-:W0:Y:S02]  /*00e0*/  LDC.64 R2, c[0x0][0x380] ;  /* 0x0000e000ff027b82 */ /* 0x000e240000000a00 */
[----:B0-----:R-:W-:-:S05]  /*00f0*/  IMAD.WIDE R2, R5, 0x4, R2 ;  /* 0x0000000405027825 */ /* 0x001fca00078e0202 */
[----:B------:R0:W2:Y:S01]  /*0100*/  LDG.E R0, desc[UR4][R2.64] ;  /* 0x0000000402007981 */ /* 0x0000a2000c1e1900 */
[----:B------:R-:W-:Y:S01]  /*0110*/  BSSY.RECONVERGENT B0, `(.L_x_80) ;  /* 0x000000c000007945 */ /* 0x000fe20003800200 */
[----:B0-----:R-:W-:-:S04]  /*0120*/  I2FP.F32.S32 R3, UR6 ;  /* 0x0000000600037c45 */ /* 0x001fc80008201400 */
[----:B------:R-:W0:Y:S02]  /*0130*/  MUFU.RCP R4, R3 ;  /* 0x0000000300047308 */ /* 0x000e240000001000 */
[----:B0-----:R-:W-:-:S04]  /*0140*/  FFMA R5, -R3, R4, 1 ;  /* 0x3f80000003057423 */ /* 0x001fc80000000104 */
[----:B------:R-:W-:Y:S02]  /*0150*/  FFMA R5, R4, R5, R4 ;  /* 0x0000000504057223 */ /* 0x000fe40000000004 */
[----:B--2---:R-:W0:Y:S02]  /*0160*/  FCHK P0, R0, R3 ;  /* 0x0000000300007302 */ /* 0x004e240000000000 */
[----:B------:R-:W-:-:S04]  /*0170*/  FFMA R4, R0, R5, RZ ;  /* 0x0000000500047223 */ /* 0x000fc800000000ff */
[----:B------:R-:W-:-:S04]  /*0180*/  FFMA R6, -R3, R4, R0 ;  /* 0x0000000403067223 */ /* 0x000fc80000000100 */
[----:B------:R-:W-:Y:S01]  /*0190*/  FFMA R4, R5, R6, R4 ;  /* 0x0000000605047223 */ /* 0x000fe20000000004 */
[----:B0-----:R-:W-:Y:S06]  /*01a0*/  @!P0 BRA `(.L_x_81) ;  /* 0x0000000000088947 */ /* 0x001fec0003800000 */
[----:B------:R-:W-:-:S07]  /*01b0*/  MOV R2, 0x1d0 ;  /* 0x000001d000027802 */ /* 0x000fce0000000f00 */
[----:B------:R-:W-:Y:S05]  /*01c0*/  CALL.REL.NOINC `($__internal_1_$__cuda_sm3x_div_rn_noftz_f32_slowpath) ;  /* 0x0000000000187944 */ /* 0x000fea0003c00000 */
.L_x_81:
[----:B------:R-:W-:Y:S05]  /*01d0*/  BSYNC.RECONVERGENT B0 ;  /* 0x0000000000007941 */ /* 0x000fea0003800200 */
.L_x_80:
[----:B------:R-:W0:Y:S01]  /*01e0*/  LDC.64 R2, c[0x0][0x390] ;  /* 0x0000e400ff027b82 */ /* 0x000e220000000a00 */
[----:B------:R-:W1:Y:S02]  /*01f0*/  LDCU UR6, c[0x0][0x39c] ;  /* 0x00007380ff0677ac */ /* 0x000e640008000800 */
[----:B-1----:R-:W-:-:S05]  /*0200*/  FMUL R5, R4, UR6 ;  /* 0x0000000604057c20 */ /* 0x002fca0008400000 */
[----:B0-----:R-:W-:Y:S01]  /*0210*/  REDG.E.ADD.F32.FTZ.RN.STRONG.GPU desc[UR4][R2.64], R5 ;  /* 0x00000005020079a6 */ /* 0x001fe2000c12f304 */
[----:B------:R-:W-:Y:S05]  /*0220*/  EXIT ;  /* 0x000000000000794d */ /* 0x000fea0003800000 */
        .weak           $__internal_1_$__cuda_sm3x_div_rn_noftz_f32_slowpath
        .type           $__internal_1_$__cuda_sm3x_div_rn_noftz_f32_slowpath,@function
        .size           $__internal_1_$__cuda_sm3x_div_rn_noftz_f32_slowpath,(.L_x_95 - $__internal_1_$__cuda_sm3x_div_rn_noftz_f32_slowpath)
$__internal_1_$__cuda_sm3x_div_rn_noftz_f32_slowpath:
[--C-:B------:R-:W-:Y:S01]  /*0230*/  SHF.R.U32.HI R5, RZ, 0x17, R3.reuse ;  /* 0x00000017ff057819 */ /* 0x100fe20000011603 */
[----:B------:R-:W-:Y:S01]  /*0240*/  BSSY.RECONVERGENT B1, `(.L_x_82) ;  /* 0x0000064000017945 */ /* 0x000fe20003800200 */
[--C-:B------:R-:W-:Y:S01]  /*0250*/  SHF.R.U32.HI R4, RZ, 0x17, R0.reuse ;  /* 0x00000017ff047819 */ /* 0x100fe20000011600 */
[----:B------:R-:W-:Y:S01]  /*0260*/  IMAD.MOV.U32 R6, RZ, RZ, R0 ;  /* 0x000000ffff067224 */ /* 0x000fe200078e0000 */
[----:B------:R-:W-:Y:S01]  /*0270*/  LOP3.LUT R5, R5, 0xff, RZ, 0xc0, !PT ;  /* 0x000000ff05057812 */ /* 0x000fe200078ec0ff */
[----:B------:R-:W-:Y:S01]  /*0280*/  IMAD.MOV.U32 R7, RZ, RZ, R3 ;  /* 0x000000ffff077224 */ /* 0x000fe200078e0003 */
[----:B------:R-:W-:-:S03]  /*0290*/  LOP3.LUT R4, R4, 0xff, RZ, 0xc0, !PT ;  /* 0x000000ff04047812 */ /* 0x000fc600078ec0ff */
[----:B------:R-:W-:Y:S02]  /*02a0*/  VIADD R10, R5, 0xffffffff ;  /* 0xffffffff050a7836 */ /* 0x000fe40000000000 */
[----:B------:R-:W-:-:S03]  /*02b0*/  VIADD R9, R4, 0xffffffff ;  /* 0xffffffff04097836 */ /* 0x000fc60000000000 */
[----:B------:R-:W-:-:S04]  /*02c0*/  ISETP.GT.U32.AND P0, PT, R10, 0xfd, PT ;  /* 0x000000fd0a00780c */ /* 0x000fc80003f04070 */
[----:B------:R-:W-:-:S13]  /*02d0*/  ISETP.GT.U32.OR P0, PT, R9, 0xfd, P0 ;  /* 0x000000fd0900780c */ /* 0x000fda0000704470 */
[----:B------:R-:W-:Y:S01]  /*02e0*/  @!P0 IMAD.MOV.U32 R8, RZ, RZ, RZ ;  /* 0x000000ffff088224 */ /* 0x000fe200078e00ff */
        /* <DEDUP_REMOVED lines=19> */
[----:B------:R-:W-:Y:S02]  /*0420*/  @P0 IMAD.MOV.U32 R8, RZ, RZ, RZ ;  /* 0x000000ffff080224 */ /* 0x000fe400078e00ff */
[----:B------:R-:W-:Y:S01]  /*0430*/  @!P0 FFMA R6, R0, 1.84467440737095516160e+19, RZ ;  /* 0x5f80000000068823 */ /* 0x000fe200000000ff */
[----:B------:R-:W-:Y:S02]  /*0440*/  @!P0 IMAD.MOV.U32 R8, RZ, RZ, -0x40 ;  /* 0xffffffc0ff088424 */ /* 0x000fe400078e00ff */
[----:B------:R-:W-:Y:S02]  /*0450*/  @!P1 FFMA R7, R3, 1.84467440737095516160e+19, RZ ;  /* 0x5f80000003079823 */ /* 0x000fe400000000ff */
[----:B------:R-:W-:-:S07]  /*0460*/  @!P1 VIADD R8, R8, 0x40 ;  /* 0x0000004008089836 */ /* 0x000fce0000000000 */
.L_x_83:
[----:B------:R-:W-:Y:S01]  /*0470*/  LEA R0, R5, 0xc0800000, 0x17 ;  /* 0xc080000005007811 */ /* 0x000fe200078eb8ff */
[----:B------:R-:W-:Y:S01]  /*0480*/  VIADD R4, R4, 0xffffff81 ;  /* 0xffffff8104047836 */ /* 0x000fe20000000000 */
[----:B------:R-:W-:Y:S03]  /*0490*/  BSSY.RECONVERGENT B2, `(.L_x_88) ;  /* 0x0000035000027945 */ /* 0x000fe60003800200 */
[----:B------:R-:W-:Y:S01]  /*04a0*/  IMAD.IADD R7, R7, 0x1, -R0 ;  /* 0x0000000107077824 */ /* 0x000fe200078e0a00 */
[C---:B------:R-:W-:Y:S01]  /*04b0*/  IADD3 R5, PT, PT, R4.reuse, 0x7f, -R5 ;  /* 0x0000007f04057810 */ /* 0x040fe20007ffe805 */
[----:B------:R-:W-:Y:S02]  /*04c0*/  IMAD R0, R4, -0x800000, R6 ;  /* 0xff80000004007824 */ /* 0x000fe400078e0206 */
[----:B------:R-:W0:Y:S01]  /*04d0*/  MUFU.RCP R3, R7 ;  /* 0x0000000700037308 */ /* 0x000e220000001000 */
[----:B------:R-:W-:Y:S01]  /*04e0*/  FADD.FTZ R9, -R7, -RZ ;  /* 0x800000ff07097221 */ /* 0x000fe20000010100 */
[----:B------:R-:W-:-:S03]  /*04f0*/  IMAD.IADD R5, R5, 0x1, R8 ;  /* 0x0000000105057824 */ /* 0x000fc600078e0208 */
        /* <DEDUP_REMOVED lines=8> */
[----:B------:R-:W-:-:S05]  /*0580*/  LOP3.LUT R0, R0, 0xff, RZ, 0xc0, !PT ;  /* 0x000000ff00007812 */ /* 0x000fca00078ec0ff */
[----:B------:R-:W-:-:S04]  /*0590*/  IMAD.IADD R8, R0, 0x1, R5 ;  /* 0x0000000100087824 */ /* 0x000fc800078e0205 */
[----:B------:R-:W-:-:S05]  /*05a0*/  VIADD R0, R8, 0xffffffff ;  /* 0xffffffff08007836 */ /* 0x000fca0000000000 */
        /* <DEDUP_REMOVED lines=10> */
[----:B------:R-:W-:Y:S02]  /*0650*/  VIADD R7, R8, 0x20 ;  /* 0x0000002008077836 */ /* 0x000fe40000000000 */
[-CC-:B------:R-:W-:Y:S01]  /*0660*/  FFMA.RM R5, R10, R6.reuse, R11.reuse ;  /* 0x000000060a057223 */ /* 0x180fe2000000400b */
[----:B------:R-:W-:Y:S02]  /*0670*/  ISETP.NE.AND P2, PT, R8, RZ, PT ;  /* 0x000000ff0800720c */ /* 0x000fe40003f45270 */
[----:B------:R-:W-:Y:S01]  /*0680*/  LOP3.LUT R4, R0, 0x7fffff, RZ, 0xc0, !PT ;  /* 0x007fffff00047812 */ /* 0x000fe200078ec0ff */
[----:B------:R-:W-:Y:S01]  /*0690*/  FFMA.RP R0, R10, R6, R11 ;  /* 0x000000060a007223 */ /* 0x000fe2000000800b */
[----:B------:R-:W-:Y:S01]  /*06a0*/  IMAD.MOV R6, RZ, RZ, -R8 ;  /* 0x000000ffff067224 */ /* 0x000fe200078e0a08 */
[----:B------:R-:W-:Y:S02]  /*06b0*/  ISETP.NE.AND P1, PT, R8, RZ, PT ;  /* 0x000000ff0800720c */ /* 0x000fe40003f25270 */
[----:B------:R-:W-:-:S02]  /*06c0*/  LOP3.LUT R4, R4, 0x800000, RZ, 0xfc, !PT ;  /* 0x0080000004047812 */ /* 0x000fc400078efcff */
[----:B------:R-:W-:Y:S02]  /*06d0*/  FSETP.NEU.FTZ.AND P0, PT, R0, R5, PT ;  /* 0x000000050000720b */ /* 0x000fe40003f1d000 */
[----:B------:R-:W-:Y:S02]  /*06e0*/  SHF.L.U32 R7, R4, R7, RZ ;  /* 0x0000000704077219 */ /* 0x000fe400000006ff */
[----:B------:R-:W-:Y:S02]  /*06f0*/  SEL R5, R6, RZ, P2 ;  /* 0x000000ff06057207 */ /* 0x000fe40001000000 */
[----:B------:R-:W-:Y:S02]  /*0700*/  ISETP.NE.AND P1, PT, R7, RZ, P1 ;  /* 0x000000ff0700720c */ /* 0x000fe40000f25270 */
[----:B------:R-:W-:Y:S02]  /*0710*/  SHF.R.U32.HI R5, RZ, R5, R4 ;  /* 0x00000005ff057219 */ /* 0x000fe40000011604 */
[----:B------:R-:W-:-:S02]  /*0720*/  PLOP3.LUT P0, PT, P0, P1, PT, 0xf8, 0x8f ;  /* 0x00000000008f781c */ /* 0x000fc40000703f70 */
[----:B------:R-:W-:Y:S02]  /*0730*/  SHF.R.U32.HI R7, RZ, 0x1, R5 ;  /* 0x00000001ff077819 */ /* 0x000fe40000011605 */
[----:B------:R-:W-:-:S04]  /*0740*/  SEL R0, RZ, 0x1, !P0 ;  /* 0x00000001ff007807 */ /* 0x000fc80004000000 */
[----:B------:R-:W-:-:S04]  /*0750*/  LOP3.LUT R0, R0, 0x1, R7, 0xf8, !PT ;  /* 0x0000000100007812 */ /* 0x000fc800078ef807 */
[----:B------:R-:W-:-:S05]  /*0760*/  LOP3.LUT R0, R0, R5, RZ, 0xc0, !PT ;  /* 0x0000000500007212 */ /* 0x000fca00078ec0ff */
[----:B------:R-:W-:-:S05]  /*0770*/  IMAD.IADD R0, R7, 0x1, R0 ;  /* 0x0000000107007824 */ /* 0x000fca00078e0200 */
[----:B------:R-:W-:Y:S01]  /*0780*/  LOP3.LUT R3, R0, R3, RZ, 0xfc, !PT ;  /* 0x0000000300037212 */ /* 0x000fe200078efcff */
[----:B------:R-:W-:Y:S06]  /*0790*/  BRA `(.L_x_91) ;  /* 0x0000000000107947 */ /* 0x000fec0003800000 */
.L_x_90:
[----:B------:R-:W-:-:S04]  /*07a0*/  LOP3.LUT R3, R3, 0x80000000, RZ, 0xc0, !PT ;  /* 0x8000000003037812 */ /* 0x000fc800078ec0ff */
[----:B------:R-:W-:Y:S01]  /*07b0*/  LOP3.LUT R3, R3, 0x7f800000, RZ, 0xfc, !PT ;  /* 0x7f80000003037812 */ /* 0x000fe200078efcff */
[----:B------:R-:W-:Y:S06]  /*07c0*/  BRA `(.L_x_91) ;  /* 0x0000000000047947 */ /* 0x000fec0003800000 */
.L_x_89:
[----:B------:R-:W-:-:S07]  /*07d0*/  IMAD R3, R5, 0x800000, R3 ;  /* 0x0080000005037824 */ /* 0x000fce00078e0203 */
.L_x_91:
[----:B------:R-:W-:Y:S05]  /*07e0*/  BSYNC.RECONVERGENT B2 ;  /* 0x0000000000027941 */ /* 0x000fea0003800200 */
.L_x_88:
[----:B------:R-:W-:Y:S05]  /*07f0*/  BRA `(.L_x_92) ;  /* 0x0000000000207947 */ /* 0x000fea0003800000 */
.L_x_87:
[----:B------:R-:W-:-:S04]  /*0800*/  LOP3.LUT R3, R7, 0x80000000, R6, 0x48, !PT ;  /* 0x8000000007037812 */ /* 0x000fc800078e4806 */
[----:B------:R-:W-:Y:S01]  /*0810*/  LOP3.LUT R3, R3, 0x7f800000, RZ, 0xfc, !PT ;  /* 0x7f80000003037812 */ /* 0x000fe200078efcff */
[----:B------:R-:W-:Y:S06]  /*0820*/  BRA `(.L_x_92) ;  /* 0x0000000000147947 */ /* 0x000fec0003800000 */
.L_x_86:
[----:B------:R-:W-:Y:S01]  /*0830*/  LOP3.LUT R3, R7, 0x80000000, R6, 0x48, !PT ;  /* 0x8000000007037812 */ /* 0x000fe200078e4806 */
[----:B------:R-:W-:Y:S06]  /*0840*/  BRA `(.L_x_92) ;  /* 0x00000000000c7947 */ /* 0x000fec0003800000 */
.L_x_85:
[----:B------:R-:W0:Y:S01]  /*0850*/  MUFU.RSQ R3, -QNAN ;  /* 0xffc0000000037908 */ /* 0x000e220000001400 */
[----:B------:R-:W-:Y:S05]  /*0860*/  BRA `(.L_x_92) ;  /* 0x0000000000047947 */ /* 0x000fea0003800000 */
.L_x_84:
[----:B------:R-:W-:-:S07]  /*0870*/  FADD.FTZ R3, R0, R3 ;  /* 0x0000000300037221 */ /* 0x000fce0000010000 */
.L_x_92:
[----:B------:R-:W-:Y:S05]  /*0880*/  BSYNC.RECONVERGENT B1 ;  /* 0x0000000000017941 */ /* 0x000fea0003800200 */
.L_x_82:
[----:B0-----:R-:W-:Y:S02]  /*0890*/  IMAD.MOV.U32 R4, RZ, RZ, R3 ;  /* 0x000000ffff047224 */ /* 0x001fe400078e0003 */
[----:B------:R-:W-:-:S04]  /*08a0*/  IMAD.MOV.U32 R3, RZ, RZ, 0x0 ;  /* 0x00000000ff037424 */ /* 0x000fc800078e00ff */
[----:B------:R-:W-:Y:S05]  /*08b0*/  RET.REL.NODEC R2 `(_Z20calculateDanglingSumPKfPKiPfif) ;  /* 0xfffffff402d07950 */ /* 0x000fea0003c3ffff */
.L_x_93:
        /* <DEDUP_REMOVED lines=12> */
.L_x_95:


//--------------------- .nv.shared.reserved.0     --------------------------
	.section	.nv.shared.reserved.0,"aw",@nobits
	.weak		__nv_reservedSMEM_offset_0_alias
	.size		__nv_reservedSMEM_offset_0_alias, 0, 64
	.other		__nv_reservedSMEM_offset_0_alias,@"STO_CUDA_RESERVED_SHARED STV_DEFAULT"
__nv_reservedSMEM_offset_0_alias:
	.zero		0
	.zero		64


//--------------------- .nv.constant0._Z20updatePageRankKerneliPfPKfPKiS3_S3_ff --------------------------
	.section	.nv.constant0._Z20updatePageRankKerneliPfPKfPKiS3_S3_ff,"a",@progbits
	.sectionflags	@""
	.align	4
.nv.constant0._Z20updatePageRankKerneliPfPKfPKiS3_S3_ff:
	.zero		952


//--------------------- .nv.constant0._Z20calculateDanglingSumPKfPKiPfif --------------------------
	.section	.nv.constant0._Z20calculateDanglingSumPKfPKiPfif,"a",@progbits
	.sectionflags	@""
	.align	4
.nv.constant0._Z20calculateDanglingSumPKfPKiPfif:
	.zero		928


//--------------------- SYMBOLS --------------------------

	.type		.nv.reservedSmem.offset0,@object
	.size		.nv.reservedSmem.offset0,0x4
